	.target	sm_90a

	.elftype	@"ET_EXEC"


//--------------------- .note.nv.tkinfo           --------------------------
	.section	.note.nv.tkinfo,"",@"SHT_NOTE"
	.sectionflags	@"SHF_NOTE_NV_TKINFO"
	.tkinfo
        /*0018*/ 	.word	0x00000002
        /*0030*/ 	.string	""
        /*0030*/ 	.string	"ptxas"
        /*0030*/ 	.string	"Cuda compilation tools, release 13.0, V13.0.88"
        /*0030*/ 	.string	"Build cuda_13.0.r13.0/compiler.36424714_0"
        /*0030*/ 	.string	"-arch sm_90a -m 64 "



//--------------------- .note.nv.cuinfo           --------------------------
	.section	.note.nv.cuinfo,"",@"SHT_NOTE"
	.sectionflags	@"SHF_NOTE_NV_CUINFO"
        /*0018*/ 	.short	0x0002
        /*001a*/ 	.short	0x005a
        /*001c*/ 	.short	0x0082
	.zero		2


//--------------------- .nv.info                  --------------------------
	.section	.nv.info,"",@"SHT_CUDA_INFO"
	.align	4


	//----- nvinfo : EIATTR_REGCOUNT
	.align		4
        /*0000*/ 	.byte	0x04, 0x2f
        /*0002*/ 	.short	(.L_12 - .L_11)
	.align		4
.L_11:
        /*0004*/ 	.word	index@(_ZN7cutlass13device_kernelINS_4conv6kernel13ConvUniversalINS1_16ConvProblemShapeILNS1_8OperatorE0ELi2EEENS1_10collective14CollectiveConvINS1_46MainloopSm90TmaGmmaWarpSpecializedImplicitGemmILS5_0ELi9ELi2EN4cute5tupleIJNSA_1CILi1EEESD_SD_EEENS1_36KernelImplicitTmaWarpSpecializedSm90ELi1EEENSB_IJNSC_ILi64EEENSC_ILi128EEENSB_IJNSC_ILi32EEEEEEEEENS_10tfloat32_tESM_NSA_8TiledMMAINSA_8MMA_AtomIJNSA_4SM904GMMA30MMA_64x128x8_F32TF32TF32_SS_TNILNSQ_7ScaleInE1ELSS_1EEEEEENSA_6LayoutISE_NSB_IJNSC_ILi0EEESW_SW_EEEEENSB_IJNSA_10UnderscoreESZ_SZ_EEEEENS7_6detail26Sm90ImplicitGemmTileTraitsINSA_20SM90_TMA_LOAD_IM2COLENSA_14ComposedLayoutINSA_7SwizzleILi3ELi4ELi3EEENSA_18smem_ptr_flag_bitsILi32EEENSV_INSB_IJNSB_IJNSC_ILi8EEES1A_EEENSB_IJSJ_SD_EEENSB_IJSD_NSC_ILi9EEEEEEEEENSB_IJNSB_IJSJ_NSC_ILi256EEEEEENSB_IJSD_SW_EEENSB_IJSW_NSC_ILi2048EEEEEEEEEEEEEvEENS13_INSA_13SM90_TMA_LOADENS15_IS17_S19_NSV_INSB_IJNSB_IJS1A_NSC_ILi16EEEEEES1C_S1E_EEENSB_IJS1H_S1I_NSB_IJSW_NSC_ILi4096EEEEEEEEEEEEEvEEEENS_8epilogue10collective6detail29Sm90TmaWarpSpecializedAdapterINS21_15DefaultEpilogueISM_NSB_IJNSB_IJlllEEESD_SW_EEES26_NS20_6thread17LinearCombinationISM_Li1EffLNS27_9ScaleType4KindE0ELNS_15FloatRoundStyleE2ESM_EENS_4gemm15EpilogueDefaultEEEEEvvEEEEvNT_6ParamsE)
        /*0008*/ 	.word	0x0000005a


	//----- nvinfo : EIATTR_FRAME_SIZE
	.align		4
.L_12:
        /*000c*/ 	.byte	0x04, 0x11
        /*000e*/ 	.short	(.L_14 - .L_13)
	.align		4
.L_13:
        /*0010*/ 	.word	index@(_ZN7cutlass13device_kernelINS_4conv6kernel13ConvUniversalINS1_16ConvProblemShapeILNS1_8OperatorE0ELi2EEENS1_10collective14CollectiveConvINS1_46MainloopSm90TmaGmmaWarpSpecializedImplicitGemmILS5_0ELi9ELi2EN4cute5tupleIJNSA_1CILi1EEESD_SD_EEENS1_36KernelImplicitTmaWarpSpecializedSm90ELi1EEENSB_IJNSC_ILi64EEENSC_ILi128EEENSB_IJNSC_ILi32EEEEEEEEENS_10tfloat32_tESM_NSA_8TiledMMAINSA_8MMA_AtomIJNSA_4SM904GMMA30MMA_64x128x8_F32TF32TF32_SS_TNILNSQ_7ScaleInE1ELSS_1EEEEEENSA_6LayoutISE_NSB_IJNSC_ILi0EEESW_SW_EEEEENSB_IJNSA_10UnderscoreESZ_SZ_EEEEENS7_6detail26Sm90ImplicitGemmTileTraitsINSA_20SM90_TMA_LOAD_IM2COLENSA_14ComposedLayoutINSA_7SwizzleILi3ELi4ELi3EEENSA_18smem_ptr_flag_bitsILi32EEENSV_INSB_IJNSB_IJNSC_ILi8EEES1A_EEENSB_IJSJ_SD_EEENSB_IJSD_NSC_ILi9EEEEEEEEENSB_IJNSB_IJSJ_NSC_ILi256EEEEEENSB_IJSD_SW_EEENSB_IJSW_NSC_ILi2048EEEEEEEEEEEEEvEENS13_INSA_13SM90_TMA_LOADENS15_IS17_S19_NSV_INSB_IJNSB_IJS1A_NSC_ILi16EEEEEES1C_S1E_EEENSB_IJS1H_S1I_NSB_IJSW_NSC_ILi4096EEEEEEEEEEEEEvEEEENS_8epilogue10collective6detail29Sm90TmaWarpSpecializedAdapterINS21_15DefaultEpilogueISM_NSB_IJNSB_IJlllEEESD_SW_EEES26_NS20_6thread17LinearCombinationISM_Li1EffLNS27_9ScaleType4KindE0ELNS_15FloatRoundStyleE2ESM_EENS_4gemm15EpilogueDefaultEEEEEvvEEEEvNT_6ParamsE)
        /*0014*/ 	.word	0x00000000


	//----- nvinfo : EIATTR_MIN_STACK_SIZE
	.align		4
.L_14:
        /*0018*/ 	.byte	0x04, 0x12
        /*001a*/ 	.short	(.L_16 - .L_15)
	.align		4
.L_15:
        /*001c*/ 	.word	index@(_ZN7cutlass13device_kernelINS_4conv6kernel13ConvUniversalINS1_16ConvProblemShapeILNS1_8OperatorE0ELi2EEENS1_10collective14CollectiveConvINS1_46MainloopSm90TmaGmmaWarpSpecializedImplicitGemmILS5_0ELi9ELi2EN4cute5tupleIJNSA_1CILi1EEESD_SD_EEENS1_36KernelImplicitTmaWarpSpecializedSm90ELi1EEENSB_IJNSC_ILi64EEENSC_ILi128EEENSB_IJNSC_ILi32EEEEEEEEENS_10tfloat32_tESM_NSA_8TiledMMAINSA_8MMA_AtomIJNSA_4SM904GMMA30MMA_64x128x8_F32TF32TF32_SS_TNILNSQ_7ScaleInE1ELSS_1EEEEEENSA_6LayoutISE_NSB_IJNSC_ILi0EEESW_SW_EEEEENSB_IJNSA_10UnderscoreESZ_SZ_EEEEENS7_6detail26Sm90ImplicitGemmTileTraitsINSA_20SM90_TMA_LOAD_IM2COLENSA_14ComposedLayoutINSA_7SwizzleILi3ELi4ELi3EEENSA_18smem_ptr_flag_bitsILi32EEENSV_INSB_IJNSB_IJNSC_ILi8EEES1A_EEENSB_IJSJ_SD_EEENSB_IJSD_NSC_ILi9EEEEEEEEENSB_IJNSB_IJSJ_NSC_ILi256EEEEEENSB_IJSD_SW_EEENSB_IJSW_NSC_ILi2048EEEEEEEEEEEEEvEENS13_INSA_13SM90_TMA_LOADENS15_IS17_S19_NSV_INSB_IJNSB_IJS1A_NSC_ILi16EEEEEES1C_S1E_EEENSB_IJS1H_S1I_NSB_IJSW_NSC_ILi4096EEEEEEEEEEEEEvEEEENS_8epilogue10collective6detail29Sm90TmaWarpSpecializedAdapterINS21_15DefaultEpilogueISM_NSB_IJNSB_IJlllEEESD_SW_EEES26_NS20_6thread17LinearCombinationISM_Li1EffLNS27_9ScaleType4KindE0ELNS_15FloatRoundStyleE2ESM_EENS_4gemm15EpilogueDefaultEEEEEvvEEEEvNT_6ParamsE)
        /*0020*/ 	.word	0x00000000
.L_16:


//--------------------- .nv.compat                --------------------------
	.section	.nv.compat,"",@"SHT_CUDA_COMPAT_INFO"
	.align	4
        /*0000*/ 	.byte	0x02, 0x09, 0x01, 0x00, 0x02, 0x02, 0x04, 0x00, 0x02, 0x05, 0x05, 0x00, 0x03, 0x07, 0x01, 0x01
        /*0010*/ 	.byte	0x02, 0x03, 0x01, 0x00, 0x02, 0x06, 0x01, 0x00, 0x04, 0x0b, 0x08, 0x00, 0x00, 0x00, 0x00, 0x00
        /*0020*/ 	.byte	0x00, 0x00, 0x00, 0x00


//--------------------- .nv.info._ZN7cutlass13device_kernelINS_4conv6kernel13ConvUniversalINS1_16ConvProblemShapeILNS1_8OperatorE0ELi2EEENS1_10collective14CollectiveConvINS1_46MainloopSm90TmaGmmaWarpSpecializedImplicitGemmILS5_0ELi9ELi2EN4cute5tupleIJNSA_1CILi1EEESD_SD_EEENS1_36KernelImplicitTmaWarpSpecializedSm90ELi1EEENSB_IJNSC_ILi64EEENSC_ILi128EEENSB_IJNSC_ILi32EEEEEEEEENS_10tfloat32_tESM_NSA_8TiledMMAINSA_8MMA_AtomIJNSA_4SM904GMMA30MMA_64x128x8_F32TF32TF32_SS_TNILNSQ_7ScaleInE1ELSS_1EEEEEENSA_6LayoutISE_NSB_IJNSC_ILi0EEESW_SW_EEEEENSB_IJNSA_10UnderscoreESZ_SZ_EEEEENS7_6detail26Sm90ImplicitGemmTileTraitsINSA_20SM90_TMA_LOAD_IM2COLENSA_14ComposedLayoutINSA_7SwizzleILi3ELi4ELi3EEENSA_18smem_ptr_flag_bitsILi32EEENSV_INSB_IJNSB_IJNSC_ILi8EEES1A_EEENSB_IJSJ_SD_EEENSB_IJSD_NSC_ILi9EEEEEEEEENSB_IJNSB_IJSJ_NSC_ILi256EEEEEENSB_IJSD_SW_EEENSB_IJSW_NSC_ILi2048EEEEEEEEEEEEEvEENS13_INSA_13SM90_TMA_LOADENS15_IS17_S19_NSV_INSB_IJNSB_IJS1A_NSC_ILi16EEEEEES1C_S1E_EEENSB_IJS1H_S1I_NSB_IJSW_NSC_ILi4096EEEEEEEEEEEEEvEEEENS_8epilogue10collective6detail29Sm90TmaWarpSpecializedAdapterINS21_15DefaultEpilogueISM_NSB_IJNSB_IJlllEEESD_SW_EEES26_NS20_6thread17LinearCombinationISM_Li1EffLNS27_9ScaleType4KindE0ELNS_15FloatRoundStyleE2ESM_EENS_4gemm15EpilogueDefaultEEEEEvvEEEEvNT_6ParamsE --------------------------
	.section	.nv.info._ZN7cutlass13device_kernelINS_4conv6kernel13ConvUniversalINS1_16ConvProblemShapeILNS1_8OperatorE0ELi2EEENS1_10collective14CollectiveConvINS1_46MainloopSm90TmaGmmaWarpSpecializedImplicitGemmILS5_0ELi9ELi2EN4cute5tupleIJNSA_1CILi1EEESD_SD_EEENS1_36KernelImplicitTmaWarpSpecializedSm90ELi1EEENSB_IJNSC_ILi64EEENSC_ILi128EEENSB_IJNSC_ILi32EEEEEEEEENS_10tfloat32_tESM_NSA_8TiledMMAINSA_8MMA_AtomIJNSA_4SM904GMMA30MMA_64x128x8_F32TF32TF32_SS_TNILNSQ_7ScaleInE1ELSS_1EEEEEENSA_6LayoutISE_NSB_IJNSC_ILi0EEESW_SW_EEEEENSB_IJNSA_10UnderscoreESZ_SZ_EEEEENS7_6detail26Sm90ImplicitGemmTileTraitsINSA_20SM90_TMA_LOAD_IM2COLENSA_14ComposedLayoutINSA_7SwizzleILi3ELi4ELi3EEENSA_18smem_ptr_flag_bitsILi32EEENSV_INSB_IJNSB_IJNSC_ILi8EEES1A_EEENSB_IJSJ_SD_EEENSB_IJSD_NSC_ILi9EEEEEEEEENSB_IJNSB_IJSJ_NSC_ILi256EEEEEENSB_IJSD_SW_EEENSB_IJSW_NSC_ILi2048EEEEEEEEEEEEEvEENS13_INSA_13SM90_TMA_LOADENS15_IS17_S19_NSV_INSB_IJNSB_IJS1A_NSC_ILi16EEEEEES1C_S1E_EEENSB_IJS1H_S1I_NSB_IJSW_NSC_ILi4096EEEEEEEEEEEEEvEEEENS_8epilogue10collective6detail29Sm90TmaWarpSpecializedAdapterINS21_15DefaultEpilogueISM_NSB_IJNSB_IJlllEEESD_SW_EEES26_NS20_6thread17LinearCombinationISM_Li1EffLNS27_9ScaleType4KindE0ELNS_15FloatRoundStyleE2ESM_EENS_4gemm15EpilogueDefaultEEEEEvvEEEEvNT_6ParamsE,"",@"SHT_CUDA_INFO"
	.sectionflags	@""
	.align	4


	//----- nvinfo : EIATTR_CUDA_API_VERSION
	.align		4
        /*0000*/ 	.byte	0x04, 0x37
        /*0002*/ 	.short	(.L_18 - .L_17)
.L_17:
        /*0004*/ 	.word	0x00000082


	//----- nvinfo : EIATTR_KPARAM_INFO
	.align		4
.L_18:
        /*0008*/ 	.byte	0x04, 0x17
        /*000a*/ 	.short	(.L_20 - .L_19)
.L_19:
        /*000c*/ 	.word	0x00000000
        /*0010*/ 	.short	0x0000
        /*0012*/ 	.short	0x0070
        /*0014*/ 	.byte	0x00, 0xf0, 0x01, 0x0e


	//----- nvinfo : EIATTR_SPARSE_MMA_MASK
	.align		4
.L_20:
        /*0018*/ 	.byte	0x03, 0x50
        /*001a*/ 	.short	0x0000


	//----- nvinfo : EIATTR_MAXREG_COUNT
	.align		4
        /*001c*/ 	.byte	0x03, 0x1b
        /*001e*/ 	.short	0x00ff


	//----- nvinfo : EIATTR_NUM_BARRIERS
	.align		4
        /*0020*/ 	.byte	0x02, 0x4c
        /*0022*/ 	.byte	0x01
	.zero		1


	//----- nvinfo : EIATTR_MERCURY_ISA_VERSION
	.align		4
        /*0024*/ 	.byte	0x03, 0x5f
        /*0026*/ 	.short	0x0101


	//----- nvinfo : EIATTR_COOP_GROUP_MASK_REGIDS
	.align		4
        /*0028*/ 	.byte	0x04, 0x29
        /*002a*/ 	.short	(.L_22 - .L_21)


	//   ....[0]....
.L_21:
        /*002c*/ 	.word	0xffffffff


	//   ....[1]....
        /*0030*/ 	.word	0xffffffff


	//   ....[2]....
        /*0034*/ 	.word	0xffffffff


	//----- nvinfo : EIATTR_COOP_GROUP_INSTR_OFFSETS
	.align		4
.L_22:
        /*0038*/ 	.byte	0x04, 0x28
        /*003a*/ 	.short	(.L_24 - .L_23)


	//   ....[0]....
.L_23:
        /*003c*/ 	.word	0x00000060


	//   ....[1]....
        /*0040*/ 	.word	0x00000070


	//   ....[2]....
        /*0044*/ 	.word	0x00000130


	//----- nvinfo : EIATTR_MBARRIER_INSTR_OFFSETS
	.align		4
.L_24:
        /*0048*/ 	.byte	0x04, 0x39
        /*004a*/ 	.short	(.L_26 - .L_25)


	//   ....[0]....
.L_25:
        /*004c*/ 	.word	0x00000270
        /*0050*/ 	.word	0x000000ff
        /*0054*/ 	.word	0x00036000
        /*0058*/ 	.short	0x0100
        /*005a*/ 	.byte	0x08
	.zero		1


	//   ....[1]....
        /*005c*/ 	.word	0x00000280
        /*0060*/ 	.word	0x000000ff
        /*0064*/ 	.word	0x00036048
        /*0068*/ 	.short	0x0100
        /*006a*/ 	.byte	0x08
	.zero		1


	//   ....[2]....
        /*006c*/ 	.word	0x00000290
        /*0070*/ 	.word	0x000000ff
        /*0074*/ 	.word	0x00036008
        /*0078*/ 	.short	0x0100
        /*007a*/ 	.byte	0x08
	.zero		1


	//   ....[3]....
        /*007c*/ 	.word	0x000002a0
        /*0080*/ 	.word	0x000000ff
        /*0084*/ 	.word	0x00036050
        /*0088*/ 	.short	0x0100
        /*008a*/ 	.byte	0x08
	.zero		1


	//   ....[4]....
        /*008c*/ 	.word	0x000002b0
        /*0090*/ 	.word	0x000000ff
        /*0094*/ 	.word	0x00036010
        /*0098*/ 	.short	0x0100
        /*009a*/ 	.byte	0x08
	.zero		1


	//   ....[5]....
        /*009c*/ 	.word	0x000002c0
        /*00a0*/ 	.word	0x000000ff
        /*00a4*/ 	.word	0x00036058
        /*00a8*/ 	.short	0x0100
        /*00aa*/ 	.byte	0x08
	.zero		1


	//   ....[6]....
        /*00ac*/ 	.word	0x000002d0
        /*00b0*/ 	.word	0x000000ff
        /*00b4*/ 	.word	0x00036018
        /*00b8*/ 	.short	0x0100
        /*00ba*/ 	.byte	0x08
	.zero		1


	//   ....[7]....
        /*00bc*/ 	.word	0x000002e0
        /*00c0*/ 	.word	0x000000ff
        /*00c4*/ 	.word	0x00036060
        /*00c8*/ 	.short	0x0100
        /*00ca*/ 	.byte	0x08
	.zero		1


	//   ....[8]....
        /*00cc*/ 	.word	0x000002f0
        /*00d0*/ 	.word	0x000000ff
        /*00d4*/ 	.word	0x00036020
        /*00d8*/ 	.short	0x0100
        /*00da*/ 	.byte	0x08
	.zero		1


	//   ....[9]....
        /*00dc*/ 	.word	0x00000300
        /*00e0*/ 	.word	0x000000ff
        /*00e4*/ 	.word	0x00036068
        /*00e8*/ 	.short	0x0100
        /*00ea*/ 	.byte	0x08
	.zero		1


	//   ....[10]....
        /*00ec*/ 	.word	0x00000310
        /*00f0*/ 	.word	0x000000ff
        /*00f4*/ 	.word	0x00036028
        /*00f8*/ 	.short	0x0100
        /*00fa*/ 	.byte	0x08
	.zero		1


	//   ....[11]....
        /*00fc*/ 	.word	0x00000320
        /*0100*/ 	.word	0x000000ff
        /*0104*/ 	.word	0x00036070
        /*0108*/ 	.short	0x0100
        /*010a*/ 	.byte	0x08
	.zero		1


	//   ....[12]....
        /*010c*/ 	.word	0x00000330
        /*0110*/ 	.word	0x000000ff
        /*0114*/ 	.word	0x00036030
        /*0118*/ 	.short	0x0100
        /*011a*/ 	.byte	0x08
	.zero		1


	//   ....[13]....
        /*011c*/ 	.word	0x00000340
        /*0120*/ 	.word	0x000000ff
        /*0124*/ 	.word	0x00036078
        /*0128*/ 	.short	0x0100
        /*012a*/ 	.byte	0x08
	.zero		1


	//   ....[14]....
        /*012c*/ 	.word	0x00000350
        /*0130*/ 	.word	0x000000ff
        /*0134*/ 	.word	0x00036038
        /*0138*/ 	.short	0x0100
        /*013a*/ 	.byte	0x08
	.zero		1


	//   ....[15]....
        /*013c*/ 	.word	0x00000360
        /*0140*/ 	.word	0x000000ff
        /*0144*/ 	.word	0x00036080
        /*0148*/ 	.short	0x0100
        /*014a*/ 	.byte	0x08
	.zero		1


	//   ....[16]....
        /*014c*/ 	.word	0x00000370
        /*0150*/ 	.word	0x000000ff
        /*0154*/ 	.word	0x00036040
        /*0158*/ 	.short	0x0100
        /*015a*/ 	.byte	0x08
	.zero		1


	//   ....[17]....
        /*015c*/ 	.word	0x00000380
        /*0160*/ 	.word	0x000000ff
        /*0164*/ 	.word	0x00036088
        /*0168*/ 	.short	0x0100
        /*016a*/ 	.byte	0x08
	.zero		1


	//   ....[18]....
        /*016c*/ 	.word	0x00000a50
        /*0170*/ 	.word	0x00000006
        /*0174*/ 	.word	0x00036000
        /*0178*/ 	.short	0x010a
        /*017a*/ 	.byte	0x3f
	.zero		1


	//   ....[19]....
        /*017c*/ 	.word	0x00000df0
        /*0180*/ 	.word	0x00000008
        /*0184*/ 	.word	0x00036000
        /*0188*/ 	.short	0x010a
        /*018a*/ 	.byte	0x3f
	.zero		1


	//   ....[20]....
        /*018c*/ 	.word	0x00001010
        /*0190*/ 	.word	0x000000ff
        /*0194*/ 	.word	0x00000000
        /*0198*/ 	.short	0x0101
        /*019a*/ 	.byte	0x06
	.zero		1


	//   ....[21]....
        /*019c*/ 	.word	0x00001210
        /*01a0*/ 	.word	0x00000006
        /*01a4*/ 	.word	0x00000000
        /*01a8*/ 	.short	0x0101
        /*01aa*/ 	.byte	0x3f
	.zero		1


	//   ....[22]....
        /*01ac*/ 	.word	0x000055b0
        /*01b0*/ 	.word	0x0000000c
        /*01b4*/ 	.word	0x00036048
        /*01b8*/ 	.short	0x010a
        /*01ba*/ 	.byte	0x3f
	.zero		1


	//   ....[23]....
        /*01bc*/ 	.word	0x00005c60
        /*01c0*/ 	.word	0x00000002
        /*01c4*/ 	.word	0x00000000
        /*01c8*/ 	.short	0x010a
        /*01ca*/ 	.byte	0x3f
	.zero		1


	//   ....[24]....
        /*01cc*/ 	.word	0x00005d10
        /*01d0*/ 	.word	0x00000000
        /*01d4*/ 	.word	0x00000000
        /*01d8*/ 	.short	0x010a
        /*01da*/ 	.byte	0x3f
	.zero		1


	//   ....[25]....
        /*01dc*/ 	.word	0x00005dc0
        /*01e0*/ 	.word	0x00000000
        /*01e4*/ 	.word	0x00000000
        /*01e8*/ 	.short	0x010a
        /*01ea*/ 	.byte	0x3f
	.zero		1


	//   ....[26]....
        /*01ec*/ 	.word	0x00005e70
        /*01f0*/ 	.word	0x00000000
        /*01f4*/ 	.word	0x00000000
        /*01f8*/ 	.short	0x010a
        /*01fa*/ 	.byte	0x3f
	.zero		1


	//   ....[27]....
        /*01fc*/ 	.word	0x00005f20
        /*0200*/ 	.word	0x00000000
        /*0204*/ 	.word	0x00000000
        /*0208*/ 	.short	0x010a
        /*020a*/ 	.byte	0x3f
	.zero		1


	//   ....[28]....
        /*020c*/ 	.word	0x00005fd0
        /*0210*/ 	.word	0x00000000
        /*0214*/ 	.word	0x00000000
        /*0218*/ 	.short	0x010a
        /*021a*/ 	.byte	0x3f
	.zero		1


	//   ....[29]....
        /*021c*/ 	.word	0x00006080
        /*0220*/ 	.word	0x00000000
        /*0224*/ 	.word	0x00000000
        /*0228*/ 	.short	0x010a
        /*022a*/ 	.byte	0x3f
	.zero		1


	//   ....[30]....
        /*022c*/ 	.word	0x00006130
        /*0230*/ 	.word	0x00000000
        /*0234*/ 	.word	0x00000000
        /*0238*/ 	.short	0x010a
        /*023a*/ 	.byte	0x3f
	.zero		1


	//   ....[31]....
        /*023c*/ 	.word	0x000061e0
        /*0240*/ 	.word	0x00000004
        /*0244*/ 	.word	0x00000000
        /*0248*/ 	.short	0x010a
        /*024a*/ 	.byte	0x3f
	.zero		1


	//----- nvinfo : EIATTR_NUM_MBARRIERS
	.align		4
.L_26:
        /*024c*/ 	.byte	0x03, 0x38
        /*024e*/ 	.short	0x0012


	//----- nvinfo : EIATTR_EXIT_INSTR_OFFSETS
	.align		4
        /*0250*/ 	.byte	0x04, 0x1c
        /*0252*/ 	.short	(.L_28 - .L_27)


	//   ....[0]....
.L_27:
        /*0254*/ 	.word	0x00000780


	//   ....[1]....
        /*0258*/ 	.word	0x00001360


	//   ....[2]....
        /*025c*/ 	.word	0x00004000


	//   ....[3]....
        /*0260*/ 	.word	0x00004030


	//   ....[4]....
        /*0264*/ 	.word	0x00005380


	//   ....[5]....
        /*0268*/ 	.word	0x000053b0


	//   ....[6]....
        /*026c*/ 	.word	0x000053d0


	//   ....[7]....
        /*0270*/ 	.word	0x00005b50


	//   ....[8]....
        /*0274*/ 	.word	0x00006210


	//----- nvinfo : EIATTR_MAX_THREADS
	.align		4
.L_28:
        /*0278*/ 	.byte	0x04, 0x05
        /*027a*/ 	.short	(.L_30 - .L_29)
.L_29:
        /*027c*/ 	.word	0x00000100
        /*0280*/ 	.word	0x00000001
        /*0284*/ 	.word	0x00000001


	//----- nvinfo : EIATTR_CRS_STACK_SIZE
	.align		4
.L_30:
        /*0288*/ 	.byte	0x04, 0x1e
        /*028a*/ 	.short	(.L_32 - .L_31)
.L_31:
        /*028c*/ 	.word	0x00000000


	//----- nvinfo : EIATTR_CBANK_PARAM_SIZE
	.align		4
.L_32:
        /*0290*/ 	.byte	0x03, 0x19
        /*0292*/ 	.short	0x03f0


	//----- nvinfo : EIATTR_PARAM_CBANK
	.align		4
        /*0294*/ 	.byte	0x04, 0x0a
        /*0296*/ 	.short	(.L_34 - .L_33)
	.align		4
.L_33:
        /*0298*/ 	.word	index@(.nv.constant0._ZN7cutlass13device_kernelINS_4conv6kernel13ConvUniversalINS1_16ConvProblemShapeILNS1_8OperatorE0ELi2EEENS1_10collective14CollectiveConvINS1_46MainloopSm90TmaGmmaWarpSpecializedImplicitGemmILS5_0ELi9ELi2EN4cute5tupleIJNSA_1CILi1EEESD_SD_EEENS1_36KernelImplicitTmaWarpSpecializedSm90ELi1EEENSB_IJNSC_ILi64EEENSC_ILi128EEENSB_IJNSC_ILi32EEEEEEEEENS_10tfloat32_tESM_NSA_8TiledMMAINSA_8MMA_AtomIJNSA_4SM904GMMA30MMA_64x128x8_F32TF32TF32_SS_TNILNSQ_7ScaleInE1ELSS_1EEEEEENSA_6LayoutISE_NSB_IJNSC_ILi0EEESW_SW_EEEEENSB_IJNSA_10UnderscoreESZ_SZ_EEEEENS7_6detail26Sm90ImplicitGemmTileTraitsINSA_20SM90_TMA_LOAD_IM2COLENSA_14ComposedLayoutINSA_7SwizzleILi3ELi4ELi3EEENSA_18smem_ptr_flag_bitsILi32EEENSV_INSB_IJNSB_IJNSC_ILi8EEES1A_EEENSB_IJSJ_SD_EEENSB_IJSD_NSC_ILi9EEEEEEEEENSB_IJNSB_IJSJ_NSC_ILi256EEEEEENSB_IJSD_SW_EEENSB_IJSW_NSC_ILi2048EEEEEEEEEEEEEvEENS13_INSA_13SM90_TMA_LOADENS15_IS17_S19_NSV_INSB_IJNSB_IJS1A_NSC_ILi16EEEEEES1C_S1E_EEENSB_IJS1H_S1I_NSB_IJSW_NSC_ILi4096EEEEEEEEEEEEEvEEEENS_8epilogue10collective6detail29Sm90TmaWarpSpecializedAdapterINS21_15DefaultEpilogueISM_NSB_IJNSB_IJlllEEESD_SW_EEES26_NS20_6thread17LinearCombinationISM_Li1EffLNS27_9ScaleType4KindE0ELNS_15FloatRoundStyleE2ESM_EENS_4gemm15EpilogueDefaultEEEEEvvEEEEvNT_6ParamsE)
        /*029c*/ 	.short	0x0210
        /*029e*/ 	.short	0x03f0


	//----- nvinfo : EIATTR_SW_WAR
	.align		4
.L_34:
        /*02a0*/ 	.byte	0x04, 0x36
        /*02a2*/ 	.short	(.L_36 - .L_35)
.L_35:
        /*02a4*/ 	.word	0x00000008
.L_36:


//--------------------- .nv.callgraph             --------------------------
	.section	.nv.callgraph,"",@"SHT_CUDA_CALLGRAPH"
	.align	4
	.sectionentsize	8
	.align		4
        /*0000*/ 	.word	0x00000000
	.align		4
        /*0004*/ 	.word	0xffffffff
	.align		4
        /*0008*/ 	.word	0x00000000
	.align		4
        /*000c*/ 	.word	0xfffffffe
	.align		4
        /*0010*/ 	.word	0x00000000
	.align		4
        /*0014*/ 	.word	0xfffffffd
	.align		4
        /*0018*/ 	.word	0x00000000
	.align		4
        /*001c*/ 	.word	0xfffffffc


//--------------------- .nv.constant4             --------------------------
	.section	.nv.constant4,"a",@progbits
	.align	8
	.align		8
.nv.constant4:
        /*0000*/ 	.dword	_ZN39_INTERNAL_81e6f543_4_k_cu_26806a16_33254cuda3std3__45__cpo5beginE
	.align		8
        /*0008*/ 	.dword	_ZN39_INTERNAL_81e6f543_4_k_cu_26806a16_33254cuda3std3__45__cpo3endE
	.align		8
        /*0010*/ 	.dword	_ZN39_INTERNAL_81e6f543_4_k_cu_26806a16_33254cuda3std3__45__cpo6cbeginE
	.align		8
        /*0018*/ 	.dword	_ZN39_INTERNAL_81e6f543_4_k_cu_26806a16_33254cuda3std3__45__cpo4cendE
	.align		8
        /*0020*/ 	.dword	_ZN39_INTERNAL_81e6f543_4_k_cu_26806a16_33254cuda3std3__441_GLOBAL__N__81e6f543_4_k_cu_26806a16_33256ignoreE
	.align		8
        /*0028*/ 	.dword	_ZN39_INTERNAL_81e6f543_4_k_cu_26806a16_33254cuda3std3__419piecewise_constructE
	.align		8
        /*0030*/ 	.dword	_ZN39_INTERNAL_81e6f543_4_k_cu_26806a16_33254cuda3std3__48in_placeE
	.align		8
        /*0038*/ 	.dword	_ZN39_INTERNAL_81e6f543_4_k_cu_26806a16_33254cuda3std6ranges3__45__cpo4swapE
	.align		8
        /*0040*/ 	.dword	_ZN39_INTERNAL_81e6f543_4_k_cu_26806a16_33254cuda3std6ranges3__45__cpo9iter_moveE
	.align		8
        /*0048*/ 	.dword	_ZN39_INTERNAL_81e6f543_4_k_cu_26806a16_33254cute7productE
	.align		8
        /*0050*/ 	.dword	_ZN39_INTERNAL_81e6f543_4_k_cu_26806a16_33254cute1_E


//--------------------- .text._ZN7cutlass13device_kernelINS_4conv6kernel13ConvUniversalINS1_16ConvProblemShapeILNS1_8OperatorE0ELi2EEENS1_10collective14CollectiveConvINS1_46MainloopSm90TmaGmmaWarpSpecializedImplicitGemmILS5_0ELi9ELi2EN4cute5tupleIJNSA_1CILi1EEESD_SD_EEENS1_36KernelImplicitTmaWarpSpecializedSm90ELi1EEENSB_IJNSC_ILi64EEENSC_ILi128EEENSB_IJNSC_ILi32EEEEEEEEENS_10tfloat32_tESM_NSA_8TiledMMAINSA_8MMA_AtomIJNSA_4SM904GMMA30MMA_64x128x8_F32TF32TF32_SS_TNILNSQ_7ScaleInE1ELSS_1EEEEEENSA_6LayoutISE_NSB_IJNSC_ILi0EEESW_SW_EEEEENSB_IJNSA_10UnderscoreESZ_SZ_EEEEENS7_6detail26Sm90ImplicitGemmTileTraitsINSA_20SM90_TMA_LOAD_IM2COLENSA_14ComposedLayoutINSA_7SwizzleILi3ELi4ELi3EEENSA_18smem_ptr_flag_bitsILi32EEENSV_INSB_IJNSB_IJNSC_ILi8EEES1A_EEENSB_IJSJ_SD_EEENSB_IJSD_NSC_ILi9EEEEEEEEENSB_IJNSB_IJSJ_NSC_ILi256EEEEEENSB_IJSD_SW_EEENSB_IJSW_NSC_ILi2048EEEEEEEEEEEEEvEENS13_INSA_13SM90_TMA_LOADENS15_IS17_S19_NSV_INSB_IJNSB_IJS1A_NSC_ILi16EEEEEES1C_S1E_EEENSB_IJS1H_S1I_NSB_IJSW_NSC_ILi4096EEEEEEEEEEEEEvEEEENS_8epilogue10collective6detail29Sm90TmaWarpSpecializedAdapterINS21_15DefaultEpilogueISM_NSB_IJNSB_IJlllEEESD_SW_EEES26_NS20_6thread17LinearCombinationISM_Li1EffLNS27_9ScaleType4KindE0ELNS_15FloatRoundStyleE2ESM_EENS_4gemm15EpilogueDefaultEEEEEvvEEEEvNT_6ParamsE --------------------------
	.section	.text._ZN7cutlass13device_kernelINS_4conv6kernel13ConvUniversalINS1_16ConvProblemShapeILNS1_8OperatorE0ELi2EEENS1_10collective14CollectiveConvINS1_46MainloopSm90TmaGmmaWarpSpecializedImplicitGemmILS5_0ELi9ELi2EN4cute5tupleIJNSA_1CILi1EEESD_SD_EEENS1_36KernelImplicitTmaWarpSpecializedSm90ELi1EEENSB_IJNSC_ILi64EEENSC_ILi128EEENSB_IJNSC_ILi32EEEEEEEEENS_10tfloat32_tESM_NSA_8TiledMMAINSA_8MMA_AtomIJNSA_4SM904GMMA30MMA_64x128x8_F32TF32TF32_SS_TNILNSQ_7ScaleInE1ELSS_1EEEEEENSA_6LayoutISE_NSB_IJNSC_ILi0EEESW_SW_EEEEENSB_IJNSA_10UnderscoreESZ_SZ_EEEEENS7_6detail26Sm90ImplicitGemmTileTraitsINSA_20SM90_TMA_LOAD_IM2COLENSA_14ComposedLayoutINSA_7SwizzleILi3ELi4ELi3EEENSA_18smem_ptr_flag_bitsILi32EEENSV_INSB_IJNSB_IJNSC_ILi8EEES1A_EEENSB_IJSJ_SD_EEENSB_IJSD_NSC_ILi9EEEEEEEEENSB_IJNSB_IJSJ_NSC_ILi256EEEEEENSB_IJSD_SW_EEENSB_IJSW_NSC_ILi2048EEEEEEEEEEEEEvEENS13_INSA_13SM90_TMA_LOADENS15_IS17_S19_NSV_INSB_IJNSB_IJS1A_NSC_ILi16EEEEEES1C_S1E_EEENSB_IJS1H_S1I_NSB_IJSW_NSC_ILi4096EEEEEEEEEEEEEvEEEENS_8epilogue10collective6detail29Sm90TmaWarpSpecializedAdapterINS21_15DefaultEpilogueISM_NSB_IJNSB_IJlllEEESD_SW_EEES26_NS20_6thread17LinearCombinationISM_Li1EffLNS27_9ScaleType4KindE0ELNS_15FloatRoundStyleE2ESM_EENS_4gemm15EpilogueDefaultEEEEEvvEEEEvNT_6ParamsE,"ax",@progbits
	.align	128
.text._ZN7cutlass13device_kernelINS_4conv6kernel13ConvUniversalINS1_16ConvProblemShapeILNS1_8OperatorE0ELi2EEENS1_10collective14CollectiveConvINS1_46MainloopSm90TmaGmmaWarpSpecializedImplicitGemmILS5_0ELi9ELi2EN4cute5tupleIJNSA_1CILi1EEESD_SD_EEENS1_36KernelImplicitTmaWarpSpecializedSm90ELi1EEENSB_IJNSC_ILi64EEENSC_ILi128EEENSB_IJNSC_ILi32EEEEEEEEENS_10tfloat32_tESM_NSA_8TiledMMAINSA_8MMA_AtomIJNSA_4SM904GMMA30MMA_64x128x8_F32TF32TF32_SS_TNILNSQ_7ScaleInE1ELSS_1EEEEEENSA_6LayoutISE_NSB_IJNSC_ILi0EEESW_SW_EEEEENSB_IJNSA_10UnderscoreESZ_SZ_EEEEENS7_6detail26Sm90ImplicitGemmTileTraitsINSA_20SM90_TMA_LOAD_IM2COLENSA_14ComposedLayoutINSA_7SwizzleILi3ELi4ELi3EEENSA_18smem_ptr_flag_bitsILi32EEENSV_INSB_IJNSB_IJNSC_ILi8EEES1A_EEENSB_IJSJ_SD_EEENSB_IJSD_NSC_ILi9EEEEEEEEENSB_IJNSB_IJSJ_NSC_ILi256EEEEEENSB_IJSD_SW_EEENSB_IJSW_NSC_ILi2048EEEEEEEEEEEEEvEENS13_INSA_13SM90_TMA_LOADENS15_IS17_S19_NSV_INSB_IJNSB_IJS1A_NSC_ILi16EEEEEES1C_S1E_EEENSB_IJS1H_S1I_NSB_IJSW_NSC_ILi4096EEEEEEEEEEEEEvEEEENS_8epilogue10collective6detail29Sm90TmaWarpSpecializedAdapterINS21_15DefaultEpilogueISM_NSB_IJNSB_IJlllEEESD_SW_EEES26_NS20_6thread17LinearCombinationISM_Li1EffLNS27_9ScaleType4KindE0ELNS_15FloatRoundStyleE2ESM_EENS_4gemm15EpilogueDefaultEEEEEvvEEEEvNT_6ParamsE:
        .type           _ZN7cutlass13device_kernelINS_4conv6kernel13ConvUniversalINS1_16ConvProblemShapeILNS1_8OperatorE0ELi2EEENS1_10collective14CollectiveConvINS1_46MainloopSm90TmaGmmaWarpSpecializedImplicitGemmILS5_0ELi9ELi2EN4cute5tupleIJNSA_1CILi1EEESD_SD_EEENS1_36KernelImplicitTmaWarpSpecializedSm90ELi1EEENSB_IJNSC_ILi64EEENSC_ILi128EEENSB_IJNSC_ILi32EEEEEEEEENS_10tfloat32_tESM_NSA_8TiledMMAINSA_8MMA_AtomIJNSA_4SM904GMMA30MMA_64x128x8_F32TF32TF32_SS_TNILNSQ_7ScaleInE1ELSS_1EEEEEENSA_6LayoutISE_NSB_IJNSC_ILi0EEESW_SW_EEEEENSB_IJNSA_10UnderscoreESZ_SZ_EEEEENS7_6detail26Sm90ImplicitGemmTileTraitsINSA_20SM90_TMA_LOAD_IM2COLENSA_14ComposedLayoutINSA_7SwizzleILi3ELi4ELi3EEENSA_18smem_ptr_flag_bitsILi32EEENSV_INSB_IJNSB_IJNSC_ILi8EEES1A_EEENSB_IJSJ_SD_EEENSB_IJSD_NSC_ILi9EEEEEEEEENSB_IJNSB_IJSJ_NSC_ILi256EEEEEENSB_IJSD_SW_EEENSB_IJSW_NSC_ILi2048EEEEEEEEEEEEEvEENS13_INSA_13SM90_TMA_LOADENS15_IS17_S19_NSV_INSB_IJNSB_IJS1A_NSC_ILi16EEEEEES1C_S1E_EEENSB_IJS1H_S1I_NSB_IJSW_NSC_ILi4096EEEEEEEEEEEEEvEEEENS_8epilogue10collective6detail29Sm90TmaWarpSpecializedAdapterINS21_15DefaultEpilogueISM_NSB_IJNSB_IJlllEEESD_SW_EEES26_NS20_6thread17LinearCombinationISM_Li1EffLNS27_9ScaleType4KindE0ELNS_15FloatRoundStyleE2ESM_EENS_4gemm15EpilogueDefaultEEEEEvvEEEEvNT_6ParamsE,@function
        .size           _ZN7cutlass13device_kernelINS_4conv6kernel13ConvUniversalINS1_16ConvProblemShapeILNS1_8OperatorE0ELi2EEENS1_10collective14CollectiveConvINS1_46MainloopSm90TmaGmmaWarpSpecializedImplicitGemmILS5_0ELi9ELi2EN4cute5tupleIJNSA_1CILi1EEESD_SD_EEENS1_36KernelImplicitTmaWarpSpecializedSm90ELi1EEENSB_IJNSC_ILi64EEENSC_ILi128EEENSB_IJNSC_ILi32EEEEEEEEENS_10tfloat32_tESM_NSA_8TiledMMAINSA_8MMA_AtomIJNSA_4SM904GMMA30MMA_64x128x8_F32TF32TF32_SS_TNILNSQ_7ScaleInE1ELSS_1EEEEEENSA_6LayoutISE_NSB_IJNSC_ILi0EEESW_SW_EEEEENSB_IJNSA_10UnderscoreESZ_SZ_EEEEENS7_6detail26Sm90ImplicitGemmTileTraitsINSA_20SM90_TMA_LOAD_IM2COLENSA_14ComposedLayoutINSA_7SwizzleILi3ELi4ELi3EEENSA_18smem_ptr_flag_bitsILi32EEENSV_INSB_IJNSB_IJNSC_ILi8EEES1A_EEENSB_IJSJ_SD_EEENSB_IJSD_NSC_ILi9EEEEEEEEENSB_IJNSB_IJSJ_NSC_ILi256EEEEEENSB_IJSD_SW_EEENSB_IJSW_NSC_ILi2048EEEEEEEEEEEEEvEENS13_INSA_13SM90_TMA_LOADENS15_IS17_S19_NSV_INSB_IJNSB_IJS1A_NSC_ILi16EEEEEES1C_S1E_EEENSB_IJS1H_S1I_NSB_IJSW_NSC_ILi4096EEEEEEEEEEEEEvEEEENS_8epilogue10collective6detail29Sm90TmaWarpSpecializedAdapterINS21_15DefaultEpilogueISM_NSB_IJNSB_IJlllEEESD_SW_EEES26_NS20_6thread17LinearCombinationISM_Li1EffLNS27_9ScaleType4KindE0ELNS_15FloatRoundStyleE2ESM_EENS_4gemm15EpilogueDefaultEEEEEvvEEEEvNT_6ParamsE,(.L_x_163 - _ZN7cutlass13device_kernelINS_4conv6kernel13ConvUniversalINS1_16ConvProblemShapeILNS1_8OperatorE0ELi2EEENS1_10collective14CollectiveConvINS1_46MainloopSm90TmaGmmaWarpSpecializedImplicitGemmILS5_0ELi9ELi2EN4cute5tupleIJNSA_1CILi1EEESD_SD_EEENS1_36KernelImplicitTmaWarpSpecializedSm90ELi1EEENSB_IJNSC_ILi64EEENSC_ILi128EEENSB_IJNSC_ILi32EEEEEEEEENS_10tfloat32_tESM_NSA_8TiledMMAINSA_8MMA_AtomIJNSA_4SM904GMMA30MMA_64x128x8_F32TF32TF32_SS_TNILNSQ_7ScaleInE1ELSS_1EEEEEENSA_6LayoutISE_NSB_IJNSC_ILi0EEESW_SW_EEEEENSB_IJNSA_10UnderscoreESZ_SZ_EEEEENS7_6detail26Sm90ImplicitGemmTileTraitsINSA_20SM90_TMA_LOAD_IM2COLENSA_14ComposedLayoutINSA_7SwizzleILi3ELi4ELi3EEENSA_18smem_ptr_flag_bitsILi32EEENSV_INSB_IJNSB_IJNSC_ILi8EEES1A_EEENSB_IJSJ_SD_EEENSB_IJSD_NSC_ILi9EEEEEEEEENSB_IJNSB_IJSJ_NSC_ILi256EEEEEENSB_IJSD_SW_EEENSB_IJSW_NSC_ILi2048EEEEEEEEEEEEEvEENS13_INSA_13SM90_TMA_LOADENS15_IS17_S19_NSV_INSB_IJNSB_IJS1A_NSC_ILi16EEEEEES1C_S1E_EEENSB_IJS1H_S1I_NSB_IJSW_NSC_ILi4096EEEEEEEEEEEEEvEEEENS_8epilogue10collective6detail29Sm90TmaWarpSpecializedAdapterINS21_15DefaultEpilogueISM_NSB_IJNSB_IJlllEEESD_SW_EEES26_NS20_6thread17LinearCombinationISM_Li1EffLNS27_9ScaleType4KindE0ELNS_15FloatRoundStyleE2ESM_EENS_4gemm15EpilogueDefaultEEEEEvvEEEEvNT_6ParamsE)
        .other          _ZN7cutlass13device_kernelINS_4conv6kernel13ConvUniversalINS1_16ConvProblemShapeILNS1_8OperatorE0ELi2EEENS1_10collective14CollectiveConvINS1_46MainloopSm90TmaGmmaWarpSpecializedImplicitGemmILS5_0ELi9ELi2EN4cute5tupleIJNSA_1CILi1EEESD_SD_EEENS1_36KernelImplicitTmaWarpSpecializedSm90ELi1EEENSB_IJNSC_ILi64EEENSC_ILi128EEENSB_IJNSC_ILi32EEEEEEEEENS_10tfloat32_tESM_NSA_8TiledMMAINSA_8MMA_AtomIJNSA_4SM904GMMA30MMA_64x128x8_F32TF32TF32_SS_TNILNSQ_7ScaleInE1ELSS_1EEEEEENSA_6LayoutISE_NSB_IJNSC_ILi0EEESW_SW_EEEEENSB_IJNSA_10UnderscoreESZ_SZ_EEEEENS7_6detail26Sm90ImplicitGemmTileTraitsINSA_20SM90_TMA_LOAD_IM2COLENSA_14ComposedLayoutINSA_7SwizzleILi3ELi4ELi3EEENSA_18smem_ptr_flag_bitsILi32EEENSV_INSB_IJNSB_IJNSC_ILi8EEES1A_EEENSB_IJSJ_SD_EEENSB_IJSD_NSC_ILi9EEEEEEEEENSB_IJNSB_IJSJ_NSC_ILi256EEEEEENSB_IJSD_SW_EEENSB_IJSW_NSC_ILi2048EEEEEEEEEEEEEvEENS13_INSA_13SM90_TMA_LOADENS15_IS17_S19_NSV_INSB_IJNSB_IJS1A_NSC_ILi16EEEEEES1C_S1E_EEENSB_IJS1H_S1I_NSB_IJSW_NSC_ILi4096EEEEEEEEEEEEEvEEEENS_8epilogue10collective6detail29Sm90TmaWarpSpecializedAdapterINS21_15DefaultEpilogueISM_NSB_IJNSB_IJlllEEESD_SW_EEES26_NS20_6thread17LinearCombinationISM_Li1EffLNS27_9ScaleType4KindE0ELNS_15FloatRoundStyleE2ESM_EENS_4gemm15EpilogueDefaultEEEEEvvEEEEvNT_6ParamsE,@"STO_CUDA_ENTRY STV_DEFAULT"
_ZN7cutlass13device_kernelINS_4conv6kernel13ConvUniversalINS1_16ConvProblemShapeILNS1_8OperatorE0ELi2EEENS1_10collective14CollectiveConvINS1_46MainloopSm90TmaGmmaWarpSpecializedImplicitGemmILS5_0ELi9ELi2EN4cute5tupleIJNSA_1CILi1EEESD_SD_EEENS1_36KernelImplicitTmaWarpSpecializedSm90ELi1EEENSB_IJNSC_ILi64EEENSC_ILi128EEENSB_IJNSC_ILi32EEEEEEEEENS_10tfloat32_tESM_NSA_8TiledMMAINSA_8MMA_AtomIJNSA_4SM904GMMA30MMA_64x128x8_F32TF32TF32_SS_TNILNSQ_7ScaleInE1ELSS_1EEEEEENSA_6LayoutISE_NSB_IJNSC_ILi0EEESW_SW_EEEEENSB_IJNSA_10UnderscoreESZ_SZ_EEEEENS7_6detail26Sm90ImplicitGemmTileTraitsINSA_20SM90_TMA_LOAD_IM2COLENSA_14ComposedLayoutINSA_7SwizzleILi3ELi4ELi3EEENSA_18smem_ptr_flag_bitsILi32EEENSV_INSB_IJNSB_IJNSC_ILi8EEES1A_EEENSB_IJSJ_SD_EEENSB_IJSD_NSC_ILi9EEEEEEEEENSB_IJNSB_IJSJ_NSC_ILi256EEEEEENSB_IJSD_SW_EEENSB_IJSW_NSC_ILi2048EEEEEEEEEEEEEvEENS13_INSA_13SM90_TMA_LOADENS15_IS17_S19_NSV_INSB_IJNSB_IJS1A_NSC_ILi16EEEEEES1C_S1E_EEENSB_IJS1H_S1I_NSB_IJSW_NSC_ILi4096EEEEEEEEEEEEEvEEEENS_8epilogue10collective6detail29Sm90TmaWarpSpecializedAdapterINS21_15DefaultEpilogueISM_NSB_IJNSB_IJlllEEESD_SW_EEES26_NS20_6thread17LinearCombinationISM_Li1EffLNS27_9ScaleType4KindE0ELNS_15FloatRoundStyleE2ESM_EENS_4gemm15EpilogueDefaultEEEEEvvEEEEvNT_6ParamsE:
[----:B------:R-:W-:Y:S01]  /*0000*/  LDC R1, c[0x0][0x28] ;  /* 0x00000a00ff017b82 */ /* 0x000fe20000000800 */
[----:B------:R-:W0:Y:S01]  /*0010*/  S2R R8, SR_TID.X ;  /* 0x0000000000087919 */ /* 0x000e220000002100 */
[----:B------:R-:W-:Y:S01]  /*0020*/  ELECT P0, URZ, PT ;  /* 0x00000000003f782f */ /* 0x000fe20003800000 */
[----:B------:R-:W-:Y:S01]  /*0030*/  BSSY B0, `(.L_x_0) ;  /* 0x000000f000007945 */ /* 0x000fe20003800000 */
[--C-:B0-----:R-:W-:Y:S02]  /*0040*/  SHF.R.U32.HI R0, RZ, 0x5, R8.reuse ;  /* 0x00000005ff007819 */ /* 0x101fe40000011608 */
[----:B------:R-:W-:-:S03]  /*0050*/  SHF.R.U32.HI R3, RZ, 0x7, R8 ;  /* 0x00000007ff037819 */ /* 0x000fc60000011608 */
[----:B------:R-:W0:Y:S04]  /*0060*/  SHFL.IDX PT, R2, R0, RZ, 0x1f ;  /* 0x00001fff00027589 */ /* 0x000e2800000e0000 */
[----:B------:R1:W2:Y:S01]  /*0070*/  SHFL.IDX PT, R7, R3, RZ, 0x1f ;  /* 0x00001fff03077589 */ /* 0x0002a200000e0000 */
[----:B0-----:R-:W-:-:S13]  /*0080*/  ISETP.NE.OR P0, PT, R2, RZ, !P0 ;  /* 0x000000ff0200720c */ /* 0x001fda0004705670 */
[----:B-12---:R-:W-:Y:S05]  /*0090*/  @P0 BRA `(.L_x_1) ;  /* 0x0000000000200947 */ /* 0x006fea0003800000 */
[----:B------:R-:W-:Y:S02]  /*00a0*/  ULDC.64 UR4, c[0x0][0x198] ;  /* 0x0000660000047ab9 */ /* 0x000fe40000000a00 */
[----:B------:R-:W-:Y:S02]  /*00b0*/  UIADD3 UR6, UP0, UR4, 0xf0, URZ ;  /* 0x000000f004067890 */ /* 0x000fe4000ff1e03f */
[----:B------:R-:W-:Y:S02]  /*00c0*/  UIADD3 UR4, UP1, UR4, 0x1f0, URZ ;  /* 0x000001f004047890 */ /* 0x000fe4000ff3e03f */
[----:B------:R-:W-:Y:S02]  /*00d0*/  UIADD3.X UR7, URZ, UR5, URZ, UP0, !UPT ;  /* 0x000000053f077290 */ /* 0x000fe400087fe43f */
[----:B------:R-:W-:-:S07]  /*00e0*/  UIADD3.X UR5, URZ, UR5, URZ, UP1, !UPT ;  /* 0x000000053f057290 */ /* 0x000fce0008ffe43f */
[----:B------:R0:W-:Y:S02]  /*00f0*/  UTMACCTL.PF [UR6] ;  /* 0x00000000060079b9 */ /* 0x0001e40008040000 */
[----:B------:R0:W-:Y:S02]  /*0100*/  UTMACCTL.PF [UR4] ;  /* 0x00000000040079b9 */ /* 0x0001e40008040000 */
[----:B0-----:R-:W-:Y:S01]  /*0110*/  NOP ;  /* 0x0000000000007918 */ /* 0x001fe20000000000 */
.L_x_1:
[----:B------:R-:W-:Y:S05]  /*0120*/  BSYNC B0 ;  /* 0x0000000000007941 */ /* 0x000fea0003800000 */
.L_x_0:
[----:B------:R-:W0:Y:S01]  /*0130*/  SHFL.IDX PT, R0, R0, RZ, 0x1f ;  /* 0x00001fff00007589 */ /* 0x000e2200000e0000 */
[----:B------:R-:W-:-:S04]  /*0140*/  SHF.R.S32.HI R3, RZ, 0x1f, R2 ;  /* 0x0000001fff037819 */ /* 0x000fc80000011402 */
[----:B------:R-:W-:Y:S02]  /*0150*/  LEA.HI R3, R3, R2, RZ, 0x2 ;  /* 0x0000000203037211 */ /* 0x000fe400078f10ff */
[----:B0-----:R-:W-:-:S13]  /*0160*/  ISETP.NE.AND P0, PT, R0, RZ, PT ;  /* 0x000000ff0000720c */ /* 0x001fda0003f05270 */
[----:B------:R-:W-:Y:S05]  /*0170*/  @P0 BRA `(.L_x_2) ;  /* 0x00000000008c0947 */ /* 0x000fea0003800000 */
[----:B------:R-:W-:Y:S01]  /*0180*/  ELECT P0, URZ, PT ;  /* 0x00000000003f782f */ /* 0x000fe20003800000 */
[----:B------:R-:W-:-:S12]  /*0190*/  BSSY B0, `(.L_x_2) ;  /* 0x0000021000007945 */ /* 0x000fd80003800000 */
[----:B------:R-:W-:Y:S05]  /*01a0*/  @!P0 BRA `(.L_x_3) ;  /* 0x00000000007c8947 */ /* 0x000fea0003800000 */
[----:B------:R-:W0:Y:S01]  /*01b0*/  S2UR UR8, SR_CgaCtaId ;  /* 0x00000000000879c3 */ /* 0x000e220000008800 */
[----:B------:R-:W-:Y:S01]  /*01c0*/  UMOV UR4, 0x400 ;  /* 0x0000040000047882 */ /* 0x000fe20000000000 */
[----:B------:R-:W-:Y:S01]  /*01d0*/  UMOV UR5, 0x1 ;  /* 0x0000000100057882 */ /* 0x000fe20000000000 */
[----:B------:R-:W-:Y:S02]  /*01e0*/  UMOV UR6, 0x80 ;  /* 0x0000008000067882 */ /* 0x000fe40000000000 */
[----:B------:R-:W-:-:S04]  /*01f0*/  UIADD3 UR6, -UR6, 0x100000, URZ ;  /* 0x0010000006067890 */ /* 0x000fc8000fffe13f */
[----:B------:R-:W-:Y:S02]  /*0200*/  USHF.L.U32 UR7, UR6, 0xb, URZ ;  /* 0x0000000b06077899 */ /* 0x000fe4000800063f */
[----:B------:R-:W-:Y:S02]  /*0210*/  USHF.L.U32 UR6, UR6, 0x1, URZ ;  /* 0x0000000106067899 */ /* 0x000fe4000800063f */
[----:B0-----:R-:W-:Y:S02]  /*0220*/  ULEA UR8, UR8, UR4, 0x18 ;  /* 0x0000000408087291 */ /* 0x001fe4000f8ec03f */
[----:B------:R-:W-:-:S04]  /*0230*/  UIADD3 UR4, -UR5, 0x100000, URZ ;  /* 0x0010000005047890 */ /* 0x000fc8000fffe13f */
[----:B------:R-:W-:Y:S02]  /*0240*/  USHF.L.U32 UR5, UR4, 0xb, URZ ;  /* 0x0000000b04057899 */ /* 0x000fe4000800063f */
[----:B------:R-:W-:Y:S01]  /*0250*/  USHF.L.U32 UR4, UR4, 0x1, URZ ;  /* 0x0000000104047899 */ /* 0x000fe2000800063f */
[----:B------:R-:W0:Y:S11]  /*0260*/  FENCE.VIEW.ASYNC.S ;  /* 0x00000000000073c6 */ /* 0x000e360000000000 */
[----:B0-----:R0:W1:Y:S01]  /*0270*/  SYNCS.EXCH.64 URZ, [UR8+0x36000], UR4 ;  /* 0x03600004083f75b2 */ /* 0x0010620008000100 */
[----:B------:R0:W2:Y:S01]  /*0280*/  SYNCS.EXCH.64 URZ, [UR8+0x36048], UR6 ;  /* 0x03604806083f75b2 */ /* 0x0000a20008000100 */
[----:B------:R0:W3:Y:S01]  /*0290*/  SYNCS.EXCH.64 URZ, [UR8+0x36008], UR4 ;  /* 0x03600804083f75b2 */ /* 0x0000e20008000100 */
[----:B------:R0:W4:Y:S01]  /*02a0*/  SYNCS.EXCH.64 URZ, [UR8+0x36050], UR6 ;  /* 0x03605006083f75b2 */ /* 0x0001220008000100 */
[----:B------:R0:W0:Y:S01]  /*02b0*/  SYNCS.EXCH.64 URZ, [UR8+0x36010], UR4 ;  /* 0x03601004083f75b2 */ /* 0x0000220008000100 */
        /* <DEDUP_REMOVED lines=13> */
[----:B------:R-:W-:Y:S01]  /*0390*/  NOP ;  /* 0x0000000000007918 */ /* 0x000fe20000000000 */
.L_x_3:
[----:B0-----:R-:W-:Y:S05]  /*03a0*/  BSYNC B0 ;  /* 0x0000000000007941 */ /* 0x001fea0003800000 */
.L_x_2:
[----:B------:R-:W-:Y:S01]  /*03b0*/  ULDC.64 UR4, c[0x0][0x598] ;  /* 0x0001660000047ab9 */ /* 0x000fe20000000a00 */
[----:B------:R-:W-:Y:S01]  /*03c0*/  LOP3.LUT R3, R3, 0xfffffffc, RZ, 0xc0, !PT ;  /* 0xfffffffc03037812 */ /* 0x000fe200078ec0ff */
[----:B------:R-:W-:Y:S01]  /*03d0*/  NOP ;  /* 0x0000000000007918 */ /* 0x000fe20000000000 */
[----:B------:R-:W-:Y:S01]  /*03e0*/  ISETP.NE.U32.AND P0, PT, RZ, UR4, PT ;  /* 0x00000004ff007c0c */ /* 0x000fe2000bf05070 */
[----:B------:R-:W-:Y:S01]  /*03f0*/  NOP ;  /* 0x0000000000007918 */ /* 0x000fe20000000000 */
[----:B-1234-:R-:W-:Y:S01]  /*0400*/  BAR.SYNC.DEFER_BLOCKING 0x0 ;  /* 0x0000000000007b1d */ /* 0x01efe20000010000 */
[----:B------:R-:W-:Y:S01]  /*0410*/  IMAD.IADD R6, R2, 0x1, -R3 ;  /* 0x0000000102067824 */ /* 0x000fe200078e0a03 */
[----:B------:R-:W-:Y:S02]  /*0420*/  ISETP.NE.AND.EX P0, PT, RZ, UR5, PT, P0 ;  /* 0x00000005ff007c0c */ /* 0x000fe4000bf05300 */
[C---:B------:R-:W-:Y:S02]  /*0430*/  ISETP.NE.AND P2, PT, R7.reuse, 0x1, PT ;  /* 0x000000010700780c */ /* 0x040fe40003f45270 */
[----:B------:R-:W-:Y:S01]  /*0440*/  LOP3.LUT P1, RZ, R7, R6, RZ, 0xfc, !PT ;  /* 0x0000000607ff7212 */ /* 0x000fe2000782fcff */
[----:B------:R-:W-:-:S03]  /*0450*/  ULDC.64 UR12, c[0x0][0x208] ;  /* 0x00008200000c7ab9 */ /* 0x000fc60000000a00 */
[----:B------:R-:W-:-:S04]  /*0460*/  SEL R2, RZ, 0x1, P1 ;  /* 0x00000001ff027807 */ /* 0x000fc80000800000 */
[----:B------:R-:W-:Y:S01]  /*0470*/  SEL R2, R2, 0x2, P2 ;  /* 0x0000000202027807 */ /* 0x000fe20001000000 */
[----:B------:R-:W-:Y:S06]  /*0480*/  @!P0 BRA `(.L_x_4) ;  /* 0x00000000001c8947 */ /* 0x000fec0003800000 */
[----:B------:R-:W0:Y:S02]  /*0490*/  LDC.64 R4, c[0x0][0x598] ;  /* 0x00016600ff047b82 */ /* 0x000e240000000a00 */
[----:B0-----:R-:W2:Y:S02]  /*04a0*/  LDG.E.64 R4, desc[UR12][R4.64] ;  /* 0x0000000c04047981 */ /* 0x001ea4000c1e1b00 */
[----:B--2---:R-:W-:-:S04]  /*04b0*/  ISETP.NE.U32.AND P0, PT, R4, RZ, PT ;  /* 0x000000ff0400720c */ /* 0x004fc80003f05070 */
[----:B------:R-:W-:-:S13]  /*04c0*/  ISETP.NE.AND.EX P0, PT, R5, RZ, PT, P0 ;  /* 0x000000ff0500720c */ /* 0x000fda0003f05300 */
[----:B------:R-:W-:Y:S05]  /*04d0*/  @!P0 BRA `(.L_x_4) ;  /* 0x0000000000088947 */ /* 0x000fea0003800000 */
[----:B------:R2:W5:Y:S01]  /*04e0*/  LD.E R0, desc[UR12][R4.64] ;  /* 0x0000000c04007980 */ /* 0x000562000c101900 */
[----:B------:R-:W-:Y:S05]  /*04f0*/  BRA `(.L_x_5) ;  /* 0x0000000000207947 */ /* 0x000fea0003800000 */
.L_x_4:
[----:B------:R-:W-:Y:S02]  /*0500*/  ULDC.64 UR4, c[0x0][0x588] ;  /* 0x0001620000047ab9 */ /* 0x000fe40000000a00 */
[----:B------:R-:W-:-:S04]  /*0510*/  ISETP.NE.U32.AND P0, PT, RZ, UR4, PT ;  /* 0x00000004ff007c0c */ /* 0x000fc8000bf05070 */
[----:B------:R-:W-:-:S13]  /*0520*/  ISETP.NE.AND.EX P0, PT, RZ, UR5, PT, P0 ;  /* 0x00000005ff007c0c */ /* 0x000fda000bf05300 */
[----:B------:R-:W-:Y:S05]  /*0530*/  @!P0 BRA `(.L_x_6) ;  /* 0x00000000000c8947 */ /* 0x000fea0003800000 */
[----:B------:R-:W0:Y:S02]  /*0540*/  LDC.64 R4, c[0x0][0x588] ;  /* 0x00016200ff047b82 */ /* 0x000e240000000a00 */
[----:B0-----:R0:W5:Y:S01]  /*0550*/  LDG.E R0, desc[UR12][R4.64] ;  /* 0x0000000c04007981 */ /* 0x001162000c1e1900 */
[----:B------:R-:W-:Y:S05]  /*0560*/  BRA `(.L_x_5) ;  /* 0x0000000000047947 */ /* 0x000fea0003800000 */
.L_x_6:
[----:B------:R-:W1:Y:S02]  /*0570*/  LDC R0, c[0x0][0x580] ;  /* 0x00016000ff007b82 */ /* 0x000e640000000800 */
.L_x_5:
[----:B------:R-:W-:Y:S02]  /*0580*/  ULDC.64 UR4, c[0x0][0x5a0] ;  /* 0x0001680000047ab9 */ /* 0x000fe40000000a00 */
[----:B------:R-:W-:-:S04]  /*0590*/  ISETP.NE.U32.AND P0, PT, RZ, UR4, PT ;  /* 0x00000004ff007c0c */ /* 0x000fc8000bf05070 */
[----:B------:R-:W-:-:S13]  /*05a0*/  ISETP.NE.AND.EX P0, PT, RZ, UR5, PT, P0 ;  /* 0x00000005ff007c0c */ /* 0x000fda000bf05300 */
[----:B------:R-:W-:Y:S05]  /*05b0*/  @!P0 BRA `(.L_x_7) ;  /* 0x00000000001c8947 */ /* 0x000fea0003800000 */
[----:B0-2---:R-:W0:Y:S02]  /*05c0*/  LDC.64 R4, c[0x0][0x5a0] ;  /* 0x00016800ff047b82 */ /* 0x005e240000000a00 */
[----:B0-----:R-:W2:Y:S02]  /*05d0*/  LDG.E.64 R4, desc[UR12][R4.64] ;  /* 0x0000000c04047981 */ /* 0x001ea4000c1e1b00 */
[----:B--2---:R-:W-:-:S04]  /*05e0*/  ISETP.NE.U32.AND P0, PT, R4, RZ, PT ;  /* 0x000000ff0400720c */ /* 0x004fc80003f05070 */
[----:B------:R-:W-:-:S13]  /*05f0*/  ISETP.NE.AND.EX P0, PT, R5, RZ, PT, P0 ;  /* 0x000000ff0500720c */ /* 0x000fda0003f05300 */
[----:B------:R-:W-:Y:S05]  /*0600*/  @!P0 BRA `(.L_x_7) ;  /* 0x0000000000088947 */ /* 0x000fea0003800000 */
[----:B------:R0:W5:Y:S01]  /*0610*/  LD.E R3, desc[UR12][R4.64] ;  /* 0x0000000c04037980 */ /* 0x000162000c101900 */
[----:B------:R-:W-:Y:S05]  /*0620*/  BRA `(.L_x_8) ;  /* 0x0000000000207947 */ /* 0x000fea0003800000 */
.L_x_7:
[----:B------:R-:W-:Y:S02]  /*0630*/  ULDC.64 UR4, c[0x0][0x590] ;  /* 0x0001640000047ab9 */ /* 0x000fe40000000a00 */
[----:B------:R-:W-:-:S04]  /*0640*/  ISETP.NE.U32.AND P0, PT, RZ, UR4, PT ;  /* 0x00000004ff007c0c */ /* 0x000fc8000bf05070 */
[----:B------:R-:W-:-:S13]  /*0650*/  ISETP.NE.AND.EX P0, PT, RZ, UR5, PT, P0 ;  /* 0x00000005ff007c0c */ /* 0x000fda000bf05300 */
[----:B------:R-:W-:Y:S05]  /*0660*/  @!P0 BRA `(.L_x_9) ;  /* 0x00000000000c8947 */ /* 0x000fea0003800000 */
[----:B0-2---:R-:W0:Y:S02]  /*0670*/  LDC.64 R4, c[0x0][0x590] ;  /* 0x00016400ff047b82 */ /* 0x005e240000000a00 */
[----:B0-----:R4:W5:Y:S01]  /*0680*/  LDG.E R3, desc[UR12][R4.64] ;  /* 0x0000000c04037981 */ /* 0x001962000c1e1900 */
[----:B------:R-:W-:Y:S05]  /*0690*/  BRA `(.L_x_8) ;  /* 0x0000000000047947 */ /* 0x000fea0003800000 */
.L_x_9:
[----:B------:R-:W3:Y:S02]  /*06a0*/  LDC R3, c[0x0][0x584] ;  /* 0x00016100ff037b82 */ /* 0x000ee40000000800 */
.L_x_8:
[----:B0-2-4-:R-:W0:Y:S01]  /*06b0*/  LDC R4, c[0x0][0x3c4] ;  /* 0x0000f100ff047b82 */ /* 0x015e220000000800 */
[----:B------:R-:W2:Y:S01]  /*06c0*/  S2R R9, SR_CTAID.X ;  /* 0x0000000000097919 */ /* 0x000ea20000002500 */
[----:B------:R-:W-:Y:S01]  /*06d0*/  ISETP.NE.AND P0, PT, R7, RZ, PT ;  /* 0x000000ff0700720c */ /* 0x000fe20003f05270 */
[----:B------:R-:W4:Y:S05]  /*06e0*/  S2R R10, SR_CTAID.Y ;  /* 0x00000000000a7919 */ /* 0x000f2a0000002600 */
[----:B------:R-:W1:Y:S01]  /*06f0*/  LDC.64 R12, c[0x0][0x3c8] ;  /* 0x0000f200ff0c7b82 */ /* 0x000e620000000a00 */
[----:B0-----:R-:W-:-:S05]  /*0700*/  VIADD R4, R4, 0x1f ;  /* 0x0000001f04047836 */ /* 0x001fca0000000000 */
[----:B------:R-:W-:-:S04]  /*0710*/  SHF.R.S32.HI R5, RZ, 0x1f, R4 ;  /* 0x0000001fff057819 */ /* 0x000fc80000011404 */
[----:B------:R-:W-:-:S04]  /*0720*/  LEA.HI R5, R5, R4, RZ, 0x5 ;  /* 0x0000000405057211 */ /* 0x000fc800078f28ff */
[----:B------:R-:W-:-:S05]  /*0730*/  SHF.R.S32.HI R5, RZ, 0x5, R5 ;  /* 0x00000005ff057819 */ /* 0x000fca0000011405 */
[----:B-1----:R-:W-:-:S04]  /*0740*/  IMAD R4, R5, R12, RZ ;  /* 0x0000000c05047224 */ /* 0x002fc800078e02ff */
[----:B------:R-:W-:Y:S01]  /*0750*/  IMAD R4, R4, R13, RZ ;  /* 0x0000000d04047224 */ /* 0x000fe200078e02ff */
[----:B--2-4-:R-:W-:Y:S06]  /*0760*/  @!P0 BRA `(.L_x_10) ;  /* 0x0000004c00148947 */ /* 0x014fec0003800000 */
[----:B------:R-:W-:-:S13]  /*0770*/  ISETP.NE.AND P0, PT, R7, 0x1, PT ;  /* 0x000000010700780c */ /* 0x000fda0003f05270 */
[----:B------:R-:W-:Y:S05]  /*0780*/  @P0 EXIT ;  /* 0x000000000000094d */ /* 0x000fea0003800000 */
[----:B------:R-:W-:Y:S01]  /*0790*/  ISETP.GE.AND P0, PT, R4, 0x1, PT ;  /* 0x000000010400780c */ /* 0x000fe20003f06270 */
[----:B------:R-:W-:Y:S01]  /*07a0*/  UMOV UR4, URZ ;  /* 0x0000003f00047c82 */ /* 0x000fe20008000000 */
[----:B------:R-:W-:Y:S02]  /*07b0*/  CS2R R86, SRZ ;  /* 0x0000000000567805 */ /* 0x000fe4000001ff00 */
[----:B------:R-:W-:Y:S02]  /*07c0*/  CS2R R24, SRZ ;  /* 0x0000000000187805 */ /* 0x000fe4000001ff00 */
[----:B------:R-:W-:Y:S02]  /*07d0*/  CS2R R26, SRZ ;  /* 0x00000000001a7805 */ /* 0x000fe4000001ff00 */
[----:B------:R-:W-:Y:S02]  /*07e0*/  CS2R R28, SRZ ;  /* 0x00000000001c7805 */ /* 0x000fe4000001ff00 */
[----:B------:R-:W-:-:S02]  /*07f0*/  CS2R R30, SRZ ;  /* 0x00000000001e7805 */ /* 0x000fc4000001ff00 */
[----:B------:R-:W-:Y:S02]  /*0800*/  CS2R R32, SRZ ;  /* 0x0000000000207805 */ /* 0x000fe4000001ff00 */
        /* <DEDUP_REMOVED lines=25> */
[----:B------:R-:W-:Y:S01]  /*09a0*/  CS2R R84, SRZ ;  /* 0x0000000000547805 */ /* 0x000fe2000001ff00 */
[----:B------:R-:W-:Y:S06]  /*09b0*/  @!P0 BRA `(.L_x_11) ;  /* 0x0000000000a88947 */ /* 0x000fec0003800000 */
[----:B------:R-:W-:-:S04]  /*09c0*/  LOP3.LUT R5, R2, 0x1, RZ, 0xfc, !PT ;  /* 0x0000000102057812 */ /* 0x000fc800078efcff */
[----:B------:R-:W-:-:S13]  /*09d0*/  ISETP.NE.AND P0, PT, R5, 0x3, PT ;  /* 0x000000030500780c */ /* 0x000fda0003f05270 */
[----:B------:R-:W-:Y:S05]  /*09e0*/  @!P0 BRA `(.L_x_12) ;  /* 0x0000000000048947 */ /* 0x000fea0003800000 */
[----:B------:R-:W-:Y:S01]  /*09f0*/  BPT.TRAP 0x1 ;  /* 0x000000040000795c */ /* 0x000fe20000300000 */
.L_x_12:
[----:B------:R-:W0:Y:S01]  /*0a00*/  S2UR UR5, SR_CgaCtaId ;  /* 0x00000000000579c3 */ /* 0x000e220000008800 */
[----:B------:R-:W-:Y:S01]  /*0a10*/  SHF.L.U32 R5, RZ, 0x1f, RZ ;  /* 0x0000001fff057819 */ /* 0x000fe200000006ff */
[----:B------:R-:W-:Y:S02]  /*0a20*/  UMOV UR4, 0x400 ;  /* 0x0000040000047882 */ /* 0x000fe40000000000 */
[----:B0-----:R-:W-:-:S12]  /*0a30*/  ULEA UR4, UR5, UR4, 0x18 ;  /* 0x0000000405047291 */ /* 0x001fd8000f8ec03f */
.L_x_13:
[----:B0-----:R-:W-:-:S04]  /*0a40*/  IMAD.U32 R6, RZ, RZ, UR4 ;  /* 0x00000004ff067e24 */ /* 0x001fc8000f8e00ff */
[----:B------:R0:W1:Y:S03]  /*0a50*/  SYNCS.PHASECHK.TRANS64.TRYWAIT P0, [R6+URZ+0x36000], R5 ;  /* 0x03600005060075a7 */ /* 0x000066000800017f */
[----:B-1----:R-:W-:Y:S05]  /*0a60*/  @!P0 NANOSLEEP.SYNCS 0x989680 ;  /* 0x009896800000895d */ /* 0x002fea0003900000 */
[----:B------:R-:W1:Y:S02]  /*0a70*/  @!P0 SYNCS.PHASECHK.TRANS64 P0, [R6+URZ+0x36000], R5 ;  /* 0x03600005060085a7 */ /* 0x000e64000800007f */
[----:B-1----:R-:W-:Y:S05]  /*0a80*/  @!P0 BRA `(.L_x_13) ;  /* 0xfffffffc00ec8947 */ /* 0x002fea000383ffff */
[----:B------:R-:W-:Y:S01]  /*0a90*/  UIADD3 UR5, UR4, 0x12000, URZ ;  /* 0x0001200004057890 */ /* 0x000fe2000fffe03f */
[----:B------:R-:W-:Y:S01]  /*0aa0*/  WARPGROUP.ARRIVE ;  /* 0x00000000000079c5 */ /* 0x000fe20000000000 */
[----:B------:R-:W-:Y:S02]  /*0ab0*/  USHF.R.U32.HI UR4, URZ, 0x4, UR4 ;  /* 0x000000043f047899 */ /* 0x000fe40008011604 */
[----:B------:R-:W-:Y:S02]  /*0ac0*/  USHF.R.U32.HI UR5, URZ, 0x4, UR5 ;  /* 0x000000043f057899 */ /* 0x000fe40008011605 */
[----:B------:R-:W-:Y:S02]  /*0ad0*/  ULOP3.LUT UR4, UR4, 0x3fff, URZ, 0xc0, !UPT ;  /* 0x00003fff04047892 */ /* 0x000fe4000f8ec03f */
[----:B------:R-:W-:Y:S02]  /*0ae0*/  ULOP3.LUT UR5, UR5, 0x3fff, URZ, 0xc0, !UPT ;  /* 0x00003fff05057892 */ /* 0x000fe4000f8ec03f */
[----:B------:R-:W-:-:S02]  /*0af0*/  ULOP3.LUT UR9, UR4, 0x10000, URZ, 0xfc, !UPT ;  /* 0x0001000004097892 */ /* 0x000fc4000f8efc3f */
[----:B------:R-:W-:Y:S01]  /*0b00*/  ULOP3.LUT UR8, UR5, 0x10000, URZ, 0xfc, !UPT ;  /* 0x0001000005087892 */ /* 0x000fe2000f8efc3f */
[----:B------:R-:W-:Y:S02]  /*0b10*/  UMOV UR7, 0x40000040 ;  /* 0x4000004000077882 */ /* 0x000fe40000000000 */
[----:B------:R-:W-:Y:S02]  /*0b20*/  UMOV UR5, 0x40000040 ;  /* 0x4000004000057882 */ /* 0x000fe40000000000 */
[----:B------:R-:W-:Y:S02]  /*0b30*/  UMOV UR4, UR9 ;  /* 0x0000000900047c82 */ /* 0x000fe40008000000 */
[----:B------:R-:W-:Y:S02]  /*0b40*/  UMOV UR6, UR8 ;  /* 0x0000000800067c82 */ /* 0x000fe40008000000 */
[----:B------:R-:W-:Y:S01]  /*0b50*/  HGMMA.64x128x8.F32.TF32 R24, gdesc[UR4], RZ, !UPT ;  /* 0x05e00000041879f0 */ /* 0x000fe2000c7028ff */
[----:B------:R-:W-:-:S02]  /*0b60*/  UIADD3 UR4, UR9, 0x2, URZ ;  /* 0x0000000209047890 */ /* 0x000fc4000fffe03f */
[----:B------:R-:W-:Y:S01]  /*0b70*/  UIADD3 UR6, UR8, 0x2, URZ ;  /* 0x0000000208067890 */ /* 0x000fe2000fffe03f */
[----:B------:R-:W-:Y:S01]  /*0b80*/  UMOV UR5, 0x40000040 ;  /* 0x4000004000057882 */ /* 0x000fe20000000000 */
[----:B------:R-:W-:-:S07]  /*0b90*/  UMOV UR7, 0x40000040 ;  /* 0x4000004000077882 */ /* 0x000fce0000000000 */
[----:B------:R-:W-:Y:S01]  /*0ba0*/  HGMMA.64x128x8.F32.TF32 R24, gdesc[UR4], R24 ;  /* 0x05e00000041879f0 */ /* 0x000fe20008702818 */
[----:B------:R-:W-:Y:S02]  /*0bb0*/  UIADD3 UR4, UR9, 0x4, URZ ;  /* 0x0000000409047890 */ /* 0x000fe4000fffe03f */
        /* <DEDUP_REMOVED lines=8> */
[----:B------:R-:W-:Y:S01]  /*0c40*/  HGMMA.64x128x8.F32.TF32 R24, gdesc[UR4], R24, gsb0 ;  /* 0x05e00000041879f0 */ /* 0x000fe20008002818 */
[----:B------:R-:W-:-:S05]  /*0c50*/  UMOV UR4, 0x1 ;  /* 0x0000000100047882 */ /* 0x000fca0000000000 */
.L_x_11:
[----:B0-----:R-:W-:-:S05]  /*0c60*/  VIMNMX R5, R4, 0x1, PT ;  /* 0x0000000104057848 */ /* 0x001fca0003fe0100 */
[----:B------:R-:W-:-:S05]  /*0c70*/  IMAD.IADD R6, R4, 0x1, -R5 ;  /* 0x0000000104067824 */ /* 0x000fca00078e0a05 */
[----:B------:R-:W-:-:S13]  /*0c80*/  ISETP.GE.AND P0, PT, R6, 0x1, PT ;  /* 0x000000010600780c */ /* 0x000fda0003f06270 */
[----:B------:R-:W-:Y:S05]  /*0c90*/  @!P0 BRA `(.L_x_14) ;  /* 0x0000000400188947 */ /* 0x000fea0003800000 */
[----:B------:R-:W0:Y:S01]  /*0ca0*/  S2UR UR6, SR_CgaCtaId ;  /* 0x00000000000679c3 */ /* 0x000e220000008800 */
[----:B------:R-:W-:Y:S01]  /*0cb0*/  UMOV UR5, 0x400 ;  /* 0x0000040000057882 */ /* 0x000fe20000000000 */
[----:B------:R-:W-:Y:S01]  /*0cc0*/  LOP3.LUT R10, R2, 0x1, RZ, 0xfc, !PT ;  /* 0x00000001020a7812 */ /* 0x000fe200078efcff */
[----:B------:R-:W-:Y:S01]  /*0cd0*/  IMAD.MOV.U32 R9, RZ, RZ, RZ ;  /* 0x000000ffff097224 */ /* 0x000fe200078e00ff */
[----:B------:R-:W-:Y:S01]  /*0ce0*/  UISETP.NE.U32.AND UP0, UPT, UR4, URZ, UPT ;  /* 0x0000003f0400728c */ /* 0x000fe2000bf05070 */
[----:B------:R-:W-:Y:S01]  /*0cf0*/  IMAD.MOV.U32 R5, RZ, RZ, R6 ;  /* 0x000000ffff057224 */ /* 0x000fe200078e0006 */
[----:B0-----:R-:W-:-:S04]  /*0d00*/  ULEA UR14, UR6, UR5, 0x18 ;  /* 0x00000005060e7291 */ /* 0x001fc8000f8ec03f */
[----:B------:R-:W-:Y:S02]  /*0d10*/  UIADD3 UR6, UR14, 0x12000, URZ ;  /* 0x000120000e067890 */ /* 0x000fe4000fffe03f */
[----:B------:R-:W-:Y:S02]  /*0d20*/  USHF.R.U32.HI UR5, URZ, 0x4, UR14 ;  /* 0x000000043f057899 */ /* 0x000fe4000801160e */
[----:B------:R-:W-:Y:S02]  /*0d30*/  USHF.R.U32.HI UR6, URZ, 0x4, UR6 ;  /* 0x000000043f067899 */ /* 0x000fe40008011606 */
[----:B------:R-:W-:Y:S02]  /*0d40*/  ULOP3.LUT UR5, UR5, 0x3fff, URZ, 0xc0, !UPT ;  /* 0x00003fff05057892 */ /* 0x000fe4000f8ec03f */
[----:B------:R-:W-:Y:S02]  /*0d50*/  ULOP3.LUT UR6, UR6, 0x3fff, URZ, 0xc0, !UPT ;  /* 0x00003fff06067892 */ /* 0x000fe4000f8ec03f */
[----:B------:R-:W-:-:S02]  /*0d60*/  ULOP3.LUT UR15, UR5, 0x10000, URZ, 0xfc, !UPT ;  /* 0x00010000050f7892 */ /* 0x000fc4000f8efc3f */
[----:B------:R-:W-:Y:S01]  /*0d70*/  ULOP3.LUT UR16, UR6, 0x10000, URZ, 0xfc, !UPT ;  /* 0x0001000006107892 */ /* 0x000fe2000f8efc3f */
[----:B------:R-:W-:-:S11]  /*0d80*/  UMOV UR5, URZ ;  /* 0x0000003f00057c82 */ /* 0x000fd60008000000 */
.L_x_19:
[----:B------:R-:W-:-:S13]  /*0d90*/  ISETP.NE.AND P1, PT, R10, 0x3, PT ;  /* 0x000000030a00780c */ /* 0x000fda0003f25270 */
[----:B0-----:R-:W-:Y:S05]  /*0da0*/  @!P1 BRA `(.L_x_15) ;  /* 0x0000000000049947 */ /* 0x001fea0003800000 */
[----:B------:R-:W-:Y:S01]  /*0db0*/  BPT.TRAP 0x1 ;  /* 0x000000040000795c */ /* 0x000fe20000300000 */
.L_x_15:
[----:B------:R-:W-:Y:S01]  /*0dc0*/  SHF.L.U32 R7, R9, 0x1f, RZ ;  /* 0x0000001f09077819 */ /* 0x000fe200000006ff */
[----:B------:R-:W-:-:S12]  /*0dd0*/  ULEA UR6, UR4, UR14, 0x3 ;  /* 0x0000000e04067291 */ /* 0x000fd8000f8e183f */
.L_x_16:
[----:B0-----:R-:W-:-:S04]  /*0de0*/  IMAD.U32 R8, RZ, RZ, UR6 ;  /* 0x00000006ff087e24 */ /* 0x001fc8000f8e00ff */
[----:B------:R0:W1:Y:S03]  /*0df0*/  SYNCS.PHASECHK.TRANS64.TRYWAIT P0, [R8+URZ+0x36000], R7 ;  /* 0x03600007080075a7 */ /* 0x000066000800017f */
[----:B-1----:R-:W-:Y:S05]  /*0e00*/  @!P0 NANOSLEEP.SYNCS 0x989680 ;  /* 0x009896800000895d */ /* 0x002fea0003900000 */
[----:B------:R-:W1:Y:S02]  /*0e10*/  @!P0 SYNCS.PHASECHK.TRANS64 P0, [R8+URZ+0x36000], R7 ;  /* 0x03600007080085a7 */ /* 0x000e64000800007f */
[----:B-1----:R-:W-:Y:S05]  /*0e20*/  @!P0 BRA `(.L_x_16) ;  /* 0xfffffffc00ec8947 */ /* 0x002fea000383ffff */
[----:B------:R-:W-:Y:S01]  /*0e30*/  ULEA UR6, UR4, UR15, 0x9 ;  /* 0x0000000f04067291 */ /* 0x000fe2000f8e483f */
[----:B------:R-:W-:Y:S01]  /*0e40*/  WARPGROUP.ARRIVE ;  /* 0x00000000000079c5 */ /* 0x000fe20000000000 */
[----:B------:R-:W-:Y:S01]  /*0e50*/  ULEA UR7, UR4, UR16, 0xa ;  /* 0x0000001004077291 */ /* 0x000fe2000f8e503f */
[----:B------:R-:W-:Y:S01]  /*0e60*/  UMOV UR9, 0x40000040 ;  /* 0x4000004000097882 */ /* 0x000fe20000000000 */
[----:B------:R-:W-:-:S03]  /*0e70*/  UMOV UR11, 0x40000040 ;  /* 0x40000040000b7882 */ /* 0x000fc60000000000 */
[----:B------:R-:W-:Y:S02]  /*0e80*/  UMOV UR8, UR6 ;  /* 0x0000000600087c82 */ /* 0x000fe40008000000 */
[----:B------:R-:W-:Y:S02]  /*0e90*/  UMOV UR10, UR7 ;  /* 0x00000007000a7c82 */ /* 0x000fe40008000000 */
[----:B------:R-:W-:Y:S01]  /*0ea0*/  HGMMA.64x128x8.F32.TF32 R24, gdesc[UR8], R24, UP0 ;  /* 0x05e00000081879f0 */ /* 0x000fe2000bf02818 */
        /* <DEDUP_REMOVED lines=14> */
[----:B------:R-:W-:Y:S03]  /*0f90*/  HGMMA.64x128x8.F32.TF32 R24, gdesc[UR8], R24, gsb0 ;  /* 0x05e00000081879f0 */ /* 0x000fe60008002818 */
[----:B------:R-:W-:Y:S02]  /*0fa0*/  WARPGROUP.DEPBAR.LE gsb0, 0x1 ;  /* 0x00008000000079c5 */ /* 0x000fe40000010100 */
[----:B------:R-:W-:Y:S05]  /*0fb0*/  @!P1 BRA `(.L_x_17) ;  /* 0x0000000000049947 */ /* 0x000fea0003800000 */
[----:B------:R-:W-:Y:S01]  /*0fc0*/  BPT.TRAP 0x1 ;  /* 0x000000040000795c */ /* 0x000fe20000300000 */
.L_x_17:
[----:B------:R-:W-:Y:S01]  /*0fd0*/  ULEA UR6, UR5, UR14, 0x3 ;  /* 0x0000000e05067291 */ /* 0x000fe2000f8e183f */
[----:B------:R-:W-:-:S03]  /*0fe0*/  ISETP.GT.U32.AND P0, PT, R2, 0x1, PT ;  /* 0x000000010200780c */ /* 0x000fc60003f04070 */
[----:B------:R-:W-:-:S04]  /*0ff0*/  UIADD3 UR6, UR6, 0x36048, URZ ;  /* 0x0003604806067890 */ /* 0x000fc8000fffe03f */
[----:B------:R-:W-:-:S09]  /*1000*/  UPRMT UR6, URZ, 0x654, UR6 ;  /* 0x000006543f067896 */ /* 0x000fd20008000006 */
[----:B------:R-:W-:Y:S01]  /*1010*/  SYNCS.ARRIVE.TRANS64.RED.A1T0 RZ, [UR6], RZ ;  /* 0x000000ffffff79a7 */ /* 0x000fe20008100406 */
[----:B------:R-:W-:Y:S05]  /*1020*/  @P0 BRA `(.L_x_18) ;  /* 0x0000000000040947 */ /* 0x000fea0003800000 */
[----:B------:R-:W-:Y:S01]  /*1030*/  BPT.TRAP 0x1 ;  /* 0x000000040000795c */ /* 0x000fe20000300000 */
.L_x_18:
[----:B------:R-:W-:Y:S01]  /*1040*/  UIADD3 UR4, UR4, 0x1, URZ ;  /* 0x0000000104047890 */ /* 0x000fe2000fffe03f */
[C---:B------:R-:W-:Y:S01]  /*1050*/  ISETP.GT.AND P0, PT, R5.reuse, 0x1, PT ;  /* 0x000000010500780c */ /* 0x040fe20003f04270 */
[----:B------:R-:W-:Y:S01]  /*1060*/  UIADD3 UR5, UR5, 0x1, URZ ;  /* 0x0000000105057890 */ /* 0x000fe2000fffe03f */
[----:B------:R-:W-:Y:S01]  /*1070*/  VIADD R5, R5, 0xffffffff ;  /* 0xffffffff05057836 */ /* 0x000fe20000000000 */
[----:B------:R-:W-:Y:S02]  /*1080*/  UISETP.NE.AND UP0, UPT, UR4, 0x9, UPT ;  /* 0x000000090400788c */ /* 0x000fe4000bf05270 */
[----:B------:R-:W-:Y:S02]  /*1090*/  UISETP.NE.AND UP1, UPT, UR5, 0x9, UPT ;  /* 0x000000090500788c */ /* 0x000fe4000bf25270 */
[----:B------:R-:W-:Y:S02]  /*10a0*/  USEL UR6, URZ, 0x1, UP0 ;  /* 0x000000013f067887 */ /* 0x000fe40008000000 */
[----:B------:R-:W-:-:S02]  /*10b0*/  USEL UR4, UR4, URZ, UP0 ;  /* 0x0000003f04047287 */ /* 0x000fc40008000000 */
[----:B------:R-:W-:Y:S02]  /*10c0*/  USEL UR5, UR5, URZ, UP1 ;  /* 0x0000003f05057287 */ /* 0x000fe40008800000 */
[----:B------:R-:W-:Y:S01]  /*10d0*/  UPLOP3.LUT UP0, UPT, UPT, UPT, UPT, 0x80, 0x0 ;  /* 0x000000000000789c */ /* 0x000fe20003f0f070 */
[----:B------:R-:W-:Y:S01]  /*10e0*/  LOP3.LUT R9, R9, UR6, RZ, 0x3c, !PT ;  /* 0x0000000609097c12 */ /* 0x000fe2000f8e3cff */
[----:B------:R-:W-:Y:S09]  /*10f0*/  @P0 BRA `(.L_x_19) ;  /* 0xfffffffc00240947 */ /* 0x000ff2000383ffff */
.L_x_14:
[----:B------:R-:W-:Y:S01]  /*1100*/  ISETP.GE.AND P0, PT, R4, 0x1, PT ;  /* 0x000000010400780c */ /* 0x000fe20003f06270 */
[----:B------:R-:W-:-:S12]  /*1110*/  WARPGROUP.DEPBAR.LE gsb0, 0x0 ;  /* 0x00008000000079c5 */ /* 0x000fd80000010000 */
[----:B------:R-:W-:Y:S05]  /*1120*/  @!P0 BRA `(.L_x_20) ;  /* 0x0000000000448947 */ /* 0x000fea0003800000 */
[----:B------:R-:W-:-:S04]  /*1130*/  LOP3.LUT R4, R2, 0x1, RZ, 0xfc, !PT ;  /* 0x0000000102047812 */ /* 0x000fc800078efcff */
[----:B------:R-:W-:-:S13]  /*1140*/  ISETP.NE.AND P0, PT, R4, 0x3, PT ;  /* 0x000000030400780c */ /* 0x000fda0003f05270 */
[----:B------:R-:W-:Y:S05]  /*1150*/  @!P0 BRA `(.L_x_21) ;  /* 0x0000000000048947 */ /* 0x000fea0003800000 */
[----:B------:R-:W-:Y:S01]  /*1160*/  BPT.TRAP 0x1 ;  /* 0x000000040000795c */ /* 0x000fe20000300000 */
.L_x_21:
[----:B0-----:R-:W0:Y:S01]  /*1170*/  S2R R7, SR_CgaCtaId ;  /* 0x0000000000077919 */ /* 0x001e220000008800 */
[----:B------:R-:W-:Y:S01]  /*1180*/  IMAD.WIDE.U32 R4, R6, 0x38e38e39, RZ ;  /* 0x38e38e3906047825 */ /* 0x000fe200078e00ff */
[----:B------:R-:W-:Y:S02]  /*1190*/  MOV R4, 0x400 ;  /* 0x0000040000047802 */ /* 0x000fe40000000f00 */
[----:B------:R-:W-:Y:S02]  /*11a0*/  ISETP.GT.U32.AND P0, PT, R2, 0x1, PT ;  /* 0x000000010200780c */ /* 0x000fe40003f04070 */
[----:B------:R-:W-:-:S05]  /*11b0*/  SHF.R.U32.HI R5, RZ, 0x1, R5 ;  /* 0x00000001ff057819 */ /* 0x000fca0000011605 */
[----:B------:R-:W-:Y:S01]  /*11c0*/  IMAD R6, R5, -0x9, R6 ;  /* 0xfffffff705067824 */ /* 0x000fe200078e0206 */
[----:B0-----:R-:W-:-:S05]  /*11d0*/  LEA R7, R7, R4, 0x18 ;  /* 0x0000000407077211 */ /* 0x001fca00078ec0ff */
[----:B------:R-:W-:-:S04]  /*11e0*/  IMAD R6, R6, 0x8, R7 ;  /* 0x0000000806067824 */ /* 0x000fc800078e0207 */
[----:B------:R-:W-:-:S05]  /*11f0*/  VIADD R6, R6, 0x36048 ;  /* 0x0003604806067836 */ /* 0x000fca0000000000 */
[----:B------:R-:W-:-:S04]  /*1200*/  PRMT R6, RZ, 0x654, R6 ;  /* 0x00000654ff067816 */ /* 0x000fc80000000006 */
[----:B------:R1:W-:Y:S01]  /*1210*/  SYNCS.ARRIVE.TRANS64.RED.A1T0 RZ, [R6+URZ], RZ ;  /* 0x000000ff06ff79a7 */ /* 0x0003e2000810043f */
[----:B------:R-:W-:Y:S05]  /*1220*/  @P0 BRA `(.L_x_20) ;  /* 0x0000000000040947 */ /* 0x000fea0003800000 */
[----:B------:R-:W-:Y:S01]  /*1230*/  BPT.TRAP 0x1 ;  /* 0x000000040000795c */ /* 0x000fe20000300000 */
.L_x_20:
[----:B------:R-:W2:Y:S01]  /*1240*/  S2R R5, SR_TID.X ;  /* 0x0000000000057919 */ /* 0x000ea20000002100 */
[----:B------:R-:W-:Y:S01]  /*1250*/  ULDC.64 UR4, c[0x0][0x280] ;  /* 0x0000a00000047ab9 */ /* 0x000fe20000000a00 */
[----:B------:R-:W4:Y:S01]  /*1260*/  S2R R4, SR_CTAID.Y ;  /* 0x0000000000047919 */ /* 0x000f220000002600 */
[----:B------:R-:W0:Y:S01]  /*1270*/  S2R R15, SR_CTAID.X ;  /* 0x00000000000f7919 */ /* 0x000e220000002500 */
[----:B--2---:R-:W-:-:S04]  /*1280*/  SHF.R.S32.HI R2, RZ, 0x1f, R5 ;  /* 0x0000001fff027819 */ /* 0x004fc80000011405 */
[----:B------:R-:W-:-:S04]  /*1290*/  LEA.HI R2, R2, R5, RZ, 0x7 ;  /* 0x0000000502027211 */ /* 0x000fc800078f38ff */
[----:B------:R-:W-:Y:S01]  /*12a0*/  LOP3.LUT R2, R2, 0xffffff80, RZ, 0xc0, !PT ;  /* 0xffffff8002027812 */ /* 0x000fe200078ec0ff */
[----:B0-----:R-:W-:-:S04]  /*12b0*/  IMAD.SHL.U32 R8, R15, 0x40, RZ ;  /* 0x000000400f087824 */ /* 0x001fc800078e00ff */
[----:B------:R-:W-:Y:S02]  /*12c0*/  IMAD.IADD R2, R5, 0x1, -R2 ;  /* 0x0000000105027824 */ /* 0x000fe400078e0a02 */
[----:B----4-:R-:W-:-:S03]  /*12d0*/  IMAD.SHL.U32 R5, R4, 0x80, RZ ;  /* 0x0000008004057824 */ /* 0x010fc600078e00ff */
[----:B------:R-:W-:Y:S02]  /*12e0*/  SHF.R.S32.HI R9, RZ, 0x1f, R2 ;  /* 0x0000001fff097819 */ /* 0x000fe40000011402 */
[----:B------:R-:W-:Y:S02]  /*12f0*/  ISETP.GE.AND P0, PT, R5, UR5, PT ;  /* 0x0000000505007c0c */ /* 0x000fe4000bf06270 */
[----:B------:R-:W-:Y:S02]  /*1300*/  LEA.HI R4, R9, R2, RZ, 0x2 ;  /* 0x0000000209047211 */ /* 0x000fe400078f10ff */
[----:B------:R-:W-:Y:S02]  /*1310*/  ISETP.GE.OR P0, PT, R8, UR4, P0 ;  /* 0x0000000408007c0c */ /* 0x000fe40008706670 */
[--C-:B------:R-:W-:Y:S02]  /*1320*/  SHF.R.S32.HI R10, RZ, 0x2, R4.reuse ;  /* 0x00000002ff0a7819 */ /* 0x100fe40000011404 */
[----:B------:R-:W-:-:S04]  /*1330*/  SHF.R.S32.HI R7, RZ, 0x1f, R4 ;  /* 0x0000001fff077819 */ /* 0x000fc80000011404 */
[----:B------:R-:W-:-:S04]  /*1340*/  LEA.HI R7, R7, R10, RZ, 0x3 ;  /* 0x0000000a07077211 */ /* 0x000fc800078f18ff */
[----:B------:R-:W-:Y:S01]  /*1350*/  LOP3.LUT R13, R7, 0xfffffff8, RZ, 0xc0, !PT ;  /* 0xfffffff8070d7812 */ /* 0x000fe200078ec0ff */
[----:B------:R-:W-:Y:S06]  /*1360*/  @P0 EXIT ;  /* 0x000000000000094d */ /* 0x000fec0003800000 */
[----:B-1----:R-:W0:Y:S01]  /*1370*/  LDC.64 R6, c[0x0][0x5d0] ;  /* 0x00017400ff067b82 */ /* 0x002e220000000a00 */
[----:B------:R-:W-:Y:S01]  /*1380*/  LOP3.LUT R11, R4, 0x7ffffffc, RZ, 0xc0, !PT ;  /* 0x7ffffffc040b7812 */ /* 0x000fe200078ec0ff */
[----:B------:R-:W-:Y:S01]  /*1390*/  IMAD.IADD R10, R10, 0x1, -R13 ;  /* 0x000000010a0a7824 */ /* 0x000fe200078e0a0d */
[----:B------:R-:W-:Y:S02]  /*13a0*/  LEA.HI R9, R9, R2, RZ, 0x5 ;  /* 0x0000000209097211 */ /* 0x000fe400078f28ff */
[----:B---3-5:R-:W-:Y:S01]  /*13b0*/  FSETP.NEU.AND P1, PT, R3, RZ, PT ;  /* 0x000000ff0300720b */ /* 0x028fe20003f2d000 */
[----:B------:R-:W-:Y:S01]  /*13c0*/  IMAD.IADD R2, R2, 0x1, -R11 ;  /* 0x0000000102027824 */ /* 0x000fe200078e0a0b */
[----:B------:R-:W-:Y:S02]  /*13d0*/  SHF.R.S32.HI R11, RZ, 0x1f, R10 ;  /* 0x0000001fff0b7819 */ /* 0x000fe4000001140a */
[----:B------:R-:W-:Y:S01]  /*13e0*/  SHF.R.S32.HI R9, RZ, 0x5, R9 ;  /* 0x00000005ff097819 */ /* 0x000fe20000011409 */
[----:B------:R-:W-:-:S02]  /*13f0*/  IMAD.SHL.U32 R2, R2, 0x2, RZ ;  /* 0x0000000202027824 */ /* 0x000fc400078e00ff */
[----:B------:R-:W-:-:S03]  /*1400*/  IMAD.WIDE R14, R15, 0x40, R10 ;  /* 0x000000400f0e7825 */ /* 0x000fc600078e020a */
[----:B------:R-:W-:Y:S01]  /*1410*/  IADD3 R4, P0, R5, R2, RZ ;  /* 0x0000000205047210 */ /* 0x000fe20007f1e0ff */
[C---:B------:R-:W-:Y:S01]  /*1420*/  IMAD R11, R9.reuse, -0x10, -R8 ;  /* 0xfffffff0090b7824 */ /* 0x040fe200078e0a08 */
[----:B------:R-:W-:Y:S01]  /*1430*/  SHF.R.S32.HI R8, RZ, 0x1f, R2 ;  /* 0x0000001fff087819 */ /* 0x000fe20000011402 */
[----:B------:R-:W-:Y:S01]  /*1440*/  IMAD.WIDE R14, R9, 0x10, R14 ;  /* 0x00000010090e7825 */ /* 0x000fe200078e020e */
[----:B------:R-:W-:Y:S02]  /*1450*/  IADD3 R2, -R2, UR5, -R5 ;  /* 0x0000000502027c10 */ /* 0x000fe4000fffe905 */
[----:B------:R-:W-:Y:S02]  /*1460*/  LEA.HI.X.SX32 R5, R5, R8, 0x1, P0 ;  /* 0x0000000805057211 */ /* 0x000fe400000f0eff */
[----:B------:R-:W-:Y:S01]  /*1470*/  IADD3 R10, R11, UR4, -R10 ;  /* 0x000000040b0a7c10 */ /* 0x000fe2000fffe80a */
[-C--:B0-----:R-:W-:Y:S01]  /*1480*/  IMAD R8, R15, R6.reuse, RZ ;  /* 0x000000060f087224 */ /* 0x081fe200078e02ff */
[----:B------:R-:W-:Y:S01]  /*1490*/  ISETP.GT.AND P0, PT, R2, RZ, PT ;  /* 0x000000ff0200720c */ /* 0x000fe20003f04270 */
[----:B------:R-:W-:Y:S01]  /*14a0*/  IMAD.WIDE.U32 R12, R14, R6, R4 ;  /* 0x000000060e0c7225 */ /* 0x000fe200078e0004 */
[----:B------:R-:W-:-:S02]  /*14b0*/  SHF.L.U64.HI R11, R6, 0x3, R7 ;  /* 0x00000003060b7819 */ /* 0x000fc40000010207 */
[----:B------:R-:W-:Y:S01]  /*14c0*/  ISETP.GT.AND P3, PT, R10, RZ, P0 ;  /* 0x000000ff0a00720c */ /* 0x000fe20000764270 */
[----:B------:R-:W-:Y:S02]  /*14d0*/  IMAD R19, R14, R7, R8 ;  /* 0x000000070e137224 */ /* 0x000fe400078e0208 */
[----:B------:R-:W-:Y:S02]  /*14e0*/  IMAD.SHL.U32 R16, R6, 0x8, RZ ;  /* 0x0000000806107824 */ /* 0x000fe400078e00ff */
[----:B------:R-:W-:Y:S01]  /*14f0*/  IMAD.IADD R19, R13, 0x1, R19 ;  /* 0x000000010d137824 */ /* 0x000fe200078e0213 */
[----:B------:R-:W-:Y:S07]  /*1500*/  @!P1 BRA `(.L_x_22) ;  /* 0x0000002800cc9947 */ /* 0x000fee0003800000 */
[----:B------:R-:W-:Y:S01]  /*1510*/  ULDC.64 UR6, c[0x0][0x5b0] ;  /* 0x00016c0000067ab9 */ /* 0x000fe20000000a00 */
[----:B------:R-:W-:Y:S01]  /*1520*/  ULDC.64 UR8, c[0x0][0x5a8] ;  /* 0x00016a0000087ab9 */ /* 0x000fe20000000a00 */
[----:B------:R-:W-:Y:S01]  /*1530*/  IMAD R13, R15, UR6, RZ ;  /* 0x000000060f0d7c24 */ /* 0x000fe2000f8e02ff */
[----:B------:R-:W-:Y:S01]  /*1540*/  ULDC.64 UR4, c[0x0][0x5c8] ;  /* 0x0001720000047ab9 */ /* 0x000fe20000000a00 */
[----:B------:R-:W-:-:S04]  /*1550*/  IMAD.WIDE.U32 R8, R14, UR6, R4 ;  /* 0x000000060e087c25 */ /* 0x000fc8000f8e0004 */
[----:B------:R-:W-:Y:S01]  /*1560*/  IMAD R13, R14, UR7, R13 ;  /* 0x000000070e0d7c24 */ /* 0x000fe2000f8e020d */
[----:B------:R-:W-:-:S03]  /*1570*/  LEA R6, P1, R8, UR8, 0x2 ;  /* 0x0000000808067c11 */ /* 0x000fc6000f8210ff */
[----:B------:R-:W-:-:S05]  /*1580*/  IMAD.IADD R7, R9, 0x1, R13 ;  /* 0x0000000109077824 */ /* 0x000fca00078e020d */
[----:B------:R-:W-:-:S05]  /*1590*/  LEA.HI.X R7, R8, UR9, R7, 0x2, P1 ;  /* 0x0000000908077c11 */ /* 0x000fca00088f1407 */
[----:B------:R-:W2:Y:S01]  /*15a0*/  @P3 LDG.E.LTC128B R17, desc[UR12][R6.64] ;  /* 0x0000000c06113981 */ /* 0x000ea2000c1e1920 */
[----:B------:R-:W-:Y:S01]  /*15b0*/  ISETP.GT.AND P1, PT, R2, 0x1, PT ;  /* 0x000000010200780c */ /* 0x000fe20003f24270 */
[----:B------:R-:W-:Y:S03]  /*15c0*/  BSSY B0, `(.L_x_23) ;  /* 0x000000b000007945 */ /* 0x000fe60003800000 */
[----:B------:R-:W-:Y:S02]  /*15d0*/  ISETP.GT.AND P2, PT, R10, RZ, P1 ;  /* 0x000000ff0a00720c */ /* 0x000fe40000f44270 */
[----:B--2---:R-:W-:-:S05]  /*15e0*/  LOP3.LUT R8, R17, 0xffffe000, RZ, 0xc0, !PT ;  /* 0xffffe00011087812 */ /* 0x004fca00078ec0ff */
[----:B------:R-:W-:Y:S01]  /*15f0*/  FMUL R9, R8, R3 ;  /* 0x0000000308097220 */ /* 0x000fe20000400000 */
[----:B------:R-:W-:-:S03]  /*1600*/  LEA R8, P4, R12, UR4, 0x2 ;  /* 0x000000040c087c11 */ /* 0x000fc6000f8810ff */
[----:B------:R-:W-:Y:S01]  /*1610*/  FFMA R21, R24, R0, R9 ;  /* 0x0000000018157223 */ /* 0x000fe20000000009 */
[----:B------:R-:W-:-:S04]  /*1620*/  LEA.HI.X R9, R12, UR5, R19, 0x2, P4 ;  /* 0x000000050c097c11 */ /* 0x000fc8000a0f1413 */
[----:B------:R-:W-:-:S05]  /*1630*/  F2FP.TF32.F32.PACK_B R21, R21 ;  /* 0x00000015ff15723e */ /* 0x000fca00024050ff */
[----:B------:R0:W-:Y:S01]  /*1640*/  @P3 STG.E desc[UR12][R8.64], R21 ;  /* 0x0000001508003986 */ /* 0x0001e2000c10190c */
[----:B------:R-:W-:Y:S05]  /*1650*/  @!P2 BRA `(.L_x_24) ;  /* 0x000000000004a947 */ /* 0x000fea0003800000 */
[----:B------:R1:W5:Y:S02]  /*1660*/  LDG.E.LTC128B R17, desc[UR12][R6.64+0x4] ;  /* 0x0000040c06117981 */ /* 0x000364000c1e1920 */
.L_x_24:
[----:B------:R-:W-:Y:S05]  /*1670*/  BSYNC B0 ;  /* 0x0000000000007941 */ /* 0x000fea0003800000 */
.L_x_23:
[----:B------:R-:W-:Y:S01]  /*1680*/  USHF.L.U32 UR5, UR6, 0x3, URZ ;  /* 0x0000000306057899 */ /* 0x000fe2000800063f */
[----:B-----5:R-:W-:Y:S01]  /*1690*/  LOP3.LUT R12, R17, 0xffffe000, RZ, 0xc0, !PT ;  /* 0xffffe000110c7812 */ /* 0x020fe200078ec0ff */
[----:B------:R-:W-:Y:S01]  /*16a0*/  USHF.L.U64.HI UR4, UR6, 0x3, UR7 ;  /* 0x0000000306047899 */ /* 0x000fe20008010207 */
[----:B------:R-:W-:-:S03]  /*16b0*/  ISETP.GT.AND P0, PT, R10, 0x8, P0 ;  /* 0x000000080a00780c */ /* 0x000fc60000704270 */
[----:B------:R-:W-:Y:S02]  /*16c0*/  IMAD.U32 R18, RZ, RZ, UR5 ;  /* 0x00000005ff127e24 */ /* 0x000fe4000f8e00ff */
[----:B------:R-:W-:Y:S01]  /*16d0*/  FMUL R12, R12, R3 ;  /* 0x000000030c0c7220 */ /* 0x000fe20000400000 */
[----:B------:R-:W-:-:S03]  /*16e0*/  IMAD.U32 R19, RZ, RZ, UR4 ;  /* 0x00000004ff137e24 */ /* 0x000fc6000f8e00ff */
[----:B------:R-:W-:Y:S01]  /*16f0*/  FFMA R25, R25, R0, R12 ;  /* 0x0000000019197223 */ /* 0x000fe2000000000c */
[----:B------:R-:W-:-:S04]  /*1700*/  IMAD.WIDE.U32 R14, R14, UR6, R18 ;  /* 0x000000060e0e7c25 */ /* 0x000fc8000f8e0012 */
[----:B------:R-:W-:Y:S02]  /*1710*/  F2FP.TF32.F32.PACK_B R25, R25 ;  /* 0x00000019ff19723e */ /* 0x000fe400024050ff */
[----:B------:R-:W-:-:S03]  /*1720*/  IADD3 R14, P3, R4, R14, RZ ;  /* 0x0000000e040e7210 */ /* 0x000fc60007f7e0ff */
[----:B------:R2:W-:Y:S01]  /*1730*/  @P2 STG.E desc[UR12][R8.64+0x4], R25 ;  /* 0x0000041908002986 */ /* 0x0005e2000c10190c */
[----:B------:R-:W-:Y:S02]  /*1740*/  IADD3.X R5, R5, R13, R15, P3, !PT ;  /* 0x0000000d05057210 */ /* 0x000fe40001ffe40f */
[----:B------:R-:W-:-:S04]  /*1750*/  LEA R4, P3, R14, UR8, 0x2 ;  /* 0x000000080e047c11 */ /* 0x000fc8000f8610ff */
[----:B------:R-:W-:-:S05]  /*1760*/  LEA.HI.X R5, R14, UR9, R5, 0x2, P3 ;  /* 0x000000090e057c11 */ /* 0x000fca00098f1405 */
[----:B------:R-:W3:Y:S01]  /*1770*/  @P0 LDG.E.LTC128B R17, desc[UR12][R4.64] ;  /* 0x0000000c04110981 */ /* 0x000ee2000c1e1920 */
[----:B------:R-:W-:Y:S01]  /*1780*/  SHF.L.U64.HI R11, R16, 0x2, R11 ;  /* 0x00000002100b7819 */ /* 0x000fe2000001020b */
[----:B------:R-:W-:Y:S01]  /*1790*/  BSSY B0, `(.L_x_25) ;  /* 0x000000b000007945 */ /* 0x000fe20003800000 */
[----:B------:R-:W-:Y:S02]  /*17a0*/  ISETP.GT.AND P1, PT, R10, 0x8, P1 ;  /* 0x000000080a00780c */ /* 0x000fe40000f24270 */
[----:B---3--:R-:W-:-:S05]  /*17b0*/  LOP3.LUT R12, R17, 0xffffe000, RZ, 0xc0, !PT ;  /* 0xffffe000110c7812 */ /* 0x008fca00078ec0ff */
[----:B------:R-:W-:Y:S01]  /*17c0*/  FMUL R13, R12, R3 ;  /* 0x000000030c0d7220 */ /* 0x000fe20000400000 */
[----:B------:R-:W-:-:S03]  /*17d0*/  LEA R12, P2, R16, R8, 0x2 ;  /* 0x00000008100c7211 */ /* 0x000fc600078410ff */
[----:B------:R-:W-:Y:S02]  /*17e0*/  FFMA R15, R26, R0, R13 ;  /* 0x000000001a0f7223 */ /* 0x000fe4000000000d */
[----:B------:R-:W-:-:S03]  /*17f0*/  IMAD.X R13, R11, 0x1, R9, P2 ;  /* 0x000000010b0d7824 */ /* 0x000fc600010e0609 */
[----:B------:R-:W-:-:S05]  /*1800*/  F2FP.TF32.F32.PACK_B R15, R15 ;  /* 0x0000000fff0f723e */ /* 0x000fca00024050ff */
[----:B------:R2:W-:Y:S01]  /*1810*/  @P0 STG.E desc[UR12][R12.64], R15 ;  /* 0x0000000f0c000986 */ /* 0x0005e2000c10190c */
[----:B------:R-:W-:Y:S05]  /*1820*/  @!P1 BRA `(.L_x_26) ;  /* 0x0000000000049947 */ /* 0x000fea0003800000 */
[----:B------:R3:W5:Y:S02]  /*1830*/  LDG.E.LTC128B R17, desc[UR12][R4.64+0x4] ;  /* 0x0000040c04117981 */ /* 0x000764000c1e1920 */
.L_x_26:
[----:B------:R-:W-:Y:S05]  /*1840*/  BSYNC B0 ;  /* 0x0000000000007941 */ /* 0x000fea0003800000 */
.L_x_25:
[----:B-----5:R-:W-:Y:S01]  /*1850*/  LOP3.LUT R14, R17, 0xffffe000, RZ, 0xc0, !PT ;  /* 0xffffe000110e7812 */ /* 0x020fe200078ec0ff */
[----:B------:R-:W-:Y:S01]  /*1860*/  BSSY B0, `(.L_x_27) ;  /* 0x0000009000007945 */ /* 0x000fe20003800000 */
[----:B------:R-:W-:-:S03]  /*1870*/  ISETP.GT.AND P0, PT, R2, 0x8, PT ;  /* 0x000000080200780c */ /* 0x000fc60003f04270 */
[----:B------:R-:W-:Y:S01]  /*1880*/  FMUL R14, R14, R3 ;  /* 0x000000030e0e7220 */ /* 0x000fe20000400000 */
[----:B------:R-:W-:-:S03]  /*1890*/  ISETP.GT.AND P2, PT, R10, RZ, P0 ;  /* 0x000000ff0a00720c */ /* 0x000fc60000744270 */
[----:B------:R-:W-:-:S05]  /*18a0*/  FFMA R27, R27, R0, R14 ;  /* 0x000000001b1b7223 */ /* 0x000fca000000000e */
[----:B------:R-:W-:-:S05]  /*18b0*/  F2FP.TF32.F32.PACK_B R27, R27 ;  /* 0x0000001bff1b723e */ /* 0x000fca00024050ff */
[----:B------:R4:W-:Y:S01]  /*18c0*/  @P1 STG.E desc[UR12][R12.64+0x4], R27 ;  /* 0x0000041b0c001986 */ /* 0x0009e2000c10190c */
[----:B------:R-:W-:Y:S05]  /*18d0*/  @!P2 BRA `(.L_x_28) ;  /* 0x000000000004a947 */ /* 0x000fea0003800000 */
[----:B------:R0:W5:Y:S02]  /*18e0*/  LDG.E.LTC128B R17, desc[UR12][R6.64+0x20] ;  /* 0x0000200c06117981 */ /* 0x000164000c1e1920 */
.L_x_28:
[----:B------:R-:W-:Y:S05]  /*18f0*/  BSYNC B0 ;  /* 0x0000000000007941 */ /* 0x000fea0003800000 */
.L_x_27:
        /* <DEDUP_REMOVED lines=10> */
.L_x_30:
[----:B------:R-:W-:Y:S05]  /*19a0*/  BSYNC B0 ;  /* 0x0000000000007941 */ /* 0x000fea0003800000 */
.L_x_29:
[----:B-----5:R-:W-:Y:S01]  /*19b0*/  LOP3.LUT R14, R17, 0xffffe000, RZ, 0xc0, !PT ;  /* 0xffffe000110e7812 */ /* 0x020fe200078ec0ff */
[----:B------:R-:W-:Y:S01]  /*19c0*/  BSSY B0, `(.L_x_31) ;  /* 0x0000008000007945 */ /* 0x000fe20003800000 */
[----:B------:R-:W-:-:S03]  /*19d0*/  ISETP.GT.AND P0, PT, R10, 0x8, P0 ;  /* 0x000000080a00780c */ /* 0x000fc60000704270 */
[----:B------:R-:W-:-:S04]  /*19e0*/  FMUL R14, R14, R3 ;  /* 0x000000030e0e7220 */ /* 0x000fc80000400000 */
[----:B------:R-:W-:-:S05]  /*19f0*/  FFMA R29, R29, R0, R14 ;  /* 0x000000001d1d7223 */ /* 0x000fca000000000e */
[----:B------:R-:W-:-:S05]  /*1a00*/  F2FP.TF32.F32.PACK_B R29, R29 ;  /* 0x0000001dff1d723e */ /* 0x000fca00024050ff */
[----:B------:R0:W-:Y:S01]  /*1a10*/  @P3 STG.E desc[UR12][R8.64+0x24], R29 ;  /* 0x0000241d08003986 */ /* 0x0001e2000c10190c */
[----:B------:R-:W-:Y:S05]  /*1a20*/  @!P0 BRA `(.L_x_32) ;  /* 0x0000000000048947 */ /* 0x000fea0003800000 */
[----:B------:R0:W5:Y:S02]  /*1a30*/  LDG.E.LTC128B R17, desc[UR12][R4.64+0x20] ;  /* 0x0000200c04117981 */ /* 0x000164000c1e1920 */
.L_x_32:
[----:B------:R-:W-:Y:S05]  /*1a40*/  BSYNC B0 ;  /* 0x0000000000007941 */ /* 0x000fea0003800000 */
.L_x_31:
[----:B-----5:R-:W-:Y:S01]  /*1a50*/  LOP3.LUT R14, R17, 0xffffe000, RZ, 0xc0, !PT ;  /* 0xffffe000110e7812 */ /* 0x020fe200078ec0ff */
[----:B------:R-:W-:Y:S01]  /*1a60*/  BSSY B0, `(.L_x_33) ;  /* 0x0000008000007945 */ /* 0x000fe20003800000 */
[----:B------:R-:W-:-:S03]  /*1a70*/  ISETP.GT.AND P1, PT, R10, 0x8, P1 ;  /* 0x000000080a00780c */ /* 0x000fc60000f24270 */
[----:B0-----:R-:W-:-:S04]  /*1a80*/  FMUL R11, R14, R3 ;  /* 0x000000030e0b7220 */ /* 0x001fc80000400000 */
[----:B------:R-:W-:-:S05]  /*1a90*/  FFMA R11, R30, R0, R11 ;  /* 0x000000001e0b7223 */ /* 0x000fca000000000b */
[----:B------:R-:W-:-:S05]  /*1aa0*/  F2FP.TF32.F32.PACK_B R11, R11 ;  /* 0x0000000bff0b723e */ /* 0x000fca00024050ff */
[----:B------:R0:W-:Y:S01]  /*1ab0*/  @P0 STG.E desc[UR12][R12.64+0x20], R11 ;  /* 0x0000200b0c000986 */ /* 0x0001e2000c10190c */
[----:B------:R-:W-:Y:S05]  /*1ac0*/  @!P1 BRA `(.L_x_34) ;  /* 0x0000000000049947 */ /* 0x000fea0003800000 */
[----:B------:R0:W5:Y:S02]  /*1ad0*/  LDG.E.LTC128B R17, desc[UR12][R4.64+0x24] ;  /* 0x0000240c04117981 */ /* 0x000164000c1e1920 */
.L_x_34:
[----:B------:R-:W-:Y:S05]  /*1ae0*/  BSYNC B0 ;  /* 0x0000000000007941 */ /* 0x000fea0003800000 */
.L_x_33:
        /* <DEDUP_REMOVED lines=10> */
.L_x_36:
[----:B------:R-:W-:Y:S05]  /*1b90*/  BSYNC B0 ;  /* 0x0000000000007941 */ /* 0x000fea0003800000 */
.L_x_35:
[----:B-----5:R-:W-:Y:S01]  /*1ba0*/  LOP3.LUT R14, R17, 0xffffe000, RZ, 0xc0, !PT ;  /* 0xffffe000110e7812 */ /* 0x020fe200078ec0ff */
[----:B------:R-:W-:Y:S01]  /*1bb0*/  BSSY B0, `(.L_x_37) ;  /* 0x0000009000007945 */ /* 0x000fe20003800000 */
[----:B------:R-:W-:-:S03]  /*1bc0*/  ISETP.GT.AND P1, PT, R2, 0x11, PT ;  /* 0x000000110200780c */ /* 0x000fc60003f24270 */
[----:B0-----:R-:W-:Y:S01]  /*1bd0*/  FMUL R11, R14, R3 ;  /* 0x000000030e0b7220 */ /* 0x001fe20000400000 */
[----:B------:R-:W-:-:S03]  /*1be0*/  ISETP.GT.AND P3, PT, R10, RZ, P1 ;  /* 0x000000ff0a00720c */ /* 0x000fc60000f64270 */
[----:B------:R-:W-:-:S05]  /*1bf0*/  FFMA R11, R32, R0, R11 ;  /* 0x00000000200b7223 */ /* 0x000fca000000000b */
[----:B------:R-:W-:-:S05]  /*1c00*/  F2FP.TF32.F32.PACK_B R11, R11 ;  /* 0x0000000bff0b723e */ /* 0x000fca00024050ff */
[----:B------:R0:W-:Y:S01]  /*1c10*/  @P2 STG.E desc[UR12][R8.64+0x40], R11 ;  /* 0x0000400b08002986 */ /* 0x0001e2000c10190c */
[----:B------:R-:W-:Y:S05]  /*1c20*/  @!P3 BRA `(.L_x_38) ;  /* 0x000000000004b947 */ /* 0x000fea0003800000 */
[----:B------:R0:W5:Y:S02]  /*1c30*/  LDG.E.LTC128B R17, desc[UR12][R6.64+0x44] ;  /* 0x0000440c06117981 */ /* 0x000164000c1e1920 */
.L_x_38:
[----:B------:R-:W-:Y:S05]  /*1c40*/  BSYNC B0 ;  /* 0x0000000000007941 */ /* 0x000fea0003800000 */
.L_x_37:
        /* <DEDUP_REMOVED lines=9> */
.L_x_40:
[----:B------:R-:W-:Y:S05]  /*1ce0*/  BSYNC B0 ;  /* 0x0000000000007941 */ /* 0x000fea0003800000 */
.L_x_39:
        /* <DEDUP_REMOVED lines=9> */
.L_x_42:
[----:B------:R-:W-:Y:S05]  /*1d80*/  BSYNC B0 ;  /* 0x0000000000007941 */ /* 0x000fea0003800000 */
.L_x_41:
        /* <DEDUP_REMOVED lines=10> */
.L_x_44:
[----:B------:R-:W-:Y:S05]  /*1e30*/  BSYNC B0 ;  /* 0x0000000000007941 */ /* 0x000fea0003800000 */
.L_x_43:
        /* <DEDUP_REMOVED lines=10> */
.L_x_46:
[----:B------:R-:W-:Y:S05]  /*1ee0*/  BSYNC B0 ;  /* 0x0000000000007941 */ /* 0x000fea0003800000 */
.L_x_45:
        /* <DEDUP_REMOVED lines=9> */
.L_x_48:
[----:B------:R-:W-:Y:S05]  /*1f80*/  BSYNC B0 ;  /* 0x0000000000007941 */ /* 0x000fea0003800000 */
.L_x_47:
        /* <DEDUP_REMOVED lines=9> */
.L_x_50:
[----:B------:R-:W-:Y:S05]  /*2020*/  BSYNC B0 ;  /* 0x0000000000007941 */ /* 0x000fea0003800000 */
.L_x_49:
        /* <DEDUP_REMOVED lines=10> */
.L_x_52:
[----:B------:R-:W-:Y:S05]  /*20d0*/  BSYNC B0 ;  /* 0x0000000000007941 */ /* 0x000fea0003800000 */
.L_x_51:
        /* <DEDUP_REMOVED lines=10> */
.L_x_54:
[----:B------:R-:W-:Y:S05]  /*2180*/  BSYNC B0 ;  /* 0x0000000000007941 */ /* 0x000fea0003800000 */
.L_x_53:
        /* <DEDUP_REMOVED lines=9> */
.L_x_56:
[----:B------:R-:W-:Y:S05]  /*2220*/  BSYNC B0 ;  /* 0x0000000000007941 */ /* 0x000fea0003800000 */
.L_x_55:
        /* <DEDUP_REMOVED lines=9> */
.L_x_58:
[----:B------:R-:W-:Y:S05]  /*22c0*/  BSYNC B0 ;  /* 0x0000000000007941 */ /* 0x000fea0003800000 */
.L_x_57:
        /* <DEDUP_REMOVED lines=10> */
.L_x_60:
[----:B------:R-:W-:Y:S05]  /*2370*/  BSYNC B0 ;  /* 0x0000000000007941 */ /* 0x000fea0003800000 */
.L_x_59:
        /* <DEDUP_REMOVED lines=10> */
.L_x_62:
[----:B------:R-:W-:Y:S05]  /*2420*/  BSYNC B0 ;  /* 0x0000000000007941 */ /* 0x000fea0003800000 */
.L_x_61:
        /* <DEDUP_REMOVED lines=9> */
.L_x_64:
[----:B------:R-:W-:Y:S05]  /*24c0*/  BSYNC B0 ;  /* 0x0000000000007941 */ /* 0x000fea0003800000 */
.L_x_63:
        /* <DEDUP_REMOVED lines=9> */
.L_x_66:
[----:B------:R-:W-:Y:S05]  /*2560*/  BSYNC B0 ;  /* 0x0000000000007941 */ /* 0x000fea0003800000 */
.L_x_65:
        /* <DEDUP_REMOVED lines=10> */
.L_x_68:
[----:B------:R-:W-:Y:S05]  /*2610*/  BSYNC B0 ;  /* 0x0000000000007941 */ /* 0x000fea0003800000 */
.L_x_67:
        /* <DEDUP_REMOVED lines=10> */
.L_x_70:
[----:B------:R-:W-:Y:S05]  /*26c0*/  BSYNC B0 ;  /* 0x0000000000007941 */ /* 0x000fea0003800000 */
.L_x_69:
        /* <DEDUP_REMOVED lines=9> */
.L_x_72:
[----:B------:R-:W-:Y:S05]  /*2760*/  BSYNC B0 ;  /* 0x0000000000007941 */ /* 0x000fea0003800000 */
.L_x_71:
        /* <DEDUP_REMOVED lines=9> */
.L_x_74:
[----:B------:R-:W-:Y:S05]  /*2800*/  BSYNC B0 ;  /* 0x0000000000007941 */ /* 0x000fea0003800000 */
.L_x_73:
        /* <DEDUP_REMOVED lines=10> */
.L_x_76:
[----:B------:R-:W-:Y:S05]  /*28b0*/  BSYNC B0 ;  /* 0x0000000000007941 */ /* 0x000fea0003800000 */
.L_x_75:
        /* <DEDUP_REMOVED lines=10> */
.L_x_78:
[----:B------:R-:W-:Y:S05]  /*2960*/  BSYNC B0 ;  /* 0x0000000000007941 */ /* 0x000fea0003800000 */
.L_x_77:
        /* <DEDUP_REMOVED lines=9> */
.L_x_80:
[----:B------:R-:W-:Y:S05]  /*2a00*/  BSYNC B0 ;  /* 0x0000000000007941 */ /* 0x000fea0003800000 */
.L_x_79:
        /* <DEDUP_REMOVED lines=9> */
.L_x_82:
[----:B------:R-:W-:Y:S05]  /*2aa0*/  BSYNC B0 ;  /* 0x0000000000007941 */ /* 0x000fea0003800000 */
.L_x_81:
        /* <DEDUP_REMOVED lines=10> */
.L_x_84:
[----:B------:R-:W-:Y:S05]  /*2b50*/  BSYNC B0 ;  /* 0x0000000000007941 */ /* 0x000fea0003800000 */
.L_x_83:
        /* <DEDUP_REMOVED lines=10> */
.L_x_86:
[----:B------:R-:W-:Y:S05]  /*2c00*/  BSYNC B0 ;  /* 0x0000000000007941 */ /* 0x000fea0003800000 */
.L_x_85:
        /* <DEDUP_REMOVED lines=9> */
.L_x_88:
[----:B------:R-:W-:Y:S05]  /*2ca0*/  BSYNC B0 ;  /* 0x0000000000007941 */ /* 0x000fea0003800000 */
.L_x_87:
        /* <DEDUP_REMOVED lines=9> */
.L_x_90:
[----:B------:R-:W-:Y:S05]  /*2d40*/  BSYNC B0 ;  /* 0x0000000000007941 */ /* 0x000fea0003800000 */
.L_x_89:
        /* <DEDUP_REMOVED lines=10> */
.L_x_92:
[----:B------:R-:W-:Y:S05]  /*2df0*/  BSYNC B0 ;  /* 0x0000000000007941 */ /* 0x000fea0003800000 */
.L_x_91:
        /* <DEDUP_REMOVED lines=10> */
.L_x_94:
[----:B------:R-:W-:Y:S05]  /*2ea0*/  BSYNC B0 ;  /* 0x0000000000007941 */ /* 0x000fea0003800000 */
.L_x_93:
        /* <DEDUP_REMOVED lines=9> */
.L_x_96:
[----:B------:R-:W-:Y:S05]  /*2f40*/  BSYNC B0 ;  /* 0x0000000000007941 */ /* 0x000fea0003800000 */
.L_x_95:
        /* <DEDUP_REMOVED lines=9> */
.L_x_98:
[----:B------:R-:W-:Y:S05]  /*2fe0*/  BSYNC B0 ;  /* 0x0000000000007941 */ /* 0x000fea0003800000 */
.L_x_97:
        /* <DEDUP_REMOVED lines=10> */
.L_x_100:
[----:B------:R-:W-:Y:S05]  /*3090*/  BSYNC B0 ;  /* 0x0000000000007941 */ /* 0x000fea0003800000 */
.L_x_99:
        /* <DEDUP_REMOVED lines=10> */
.L_x_102:
[----:B------:R-:W-:Y:S05]  /*3140*/  BSYNC B0 ;  /* 0x0000000000007941 */ /* 0x000fea0003800000 */
.L_x_101:
        /* <DEDUP_REMOVED lines=9> */
.L_x_104:
[----:B------:R-:W-:Y:S05]  /*31e0*/  BSYNC B0 ;  /* 0x0000000000007941 */ /* 0x000fea0003800000 */
.L_x_103:
        /* <DEDUP_REMOVED lines=9> */
.L_x_106:
[----:B------:R-:W-:Y:S05]  /*3280*/  BSYNC B0 ;  /* 0x0000000000007941 */ /* 0x000fea0003800000 */
.L_x_105:
        /* <DEDUP_REMOVED lines=10> */
.L_x_108:
[----:B------:R-:W-:Y:S05]  /*3330*/  BSYNC B0 ;  /* 0x0000000000007941 */ /* 0x000fea0003800000 */
.L_x_107:
        /* <DEDUP_REMOVED lines=10> */
.L_x_110:
[----:B------:R-:W-:Y:S05]  /*33e0*/  BSYNC B0 ;  /* 0x0000000000007941 */ /* 0x000fea0003800000 */
.L_x_109:
        /* <DEDUP_REMOVED lines=9> */
.L_x_112:
[----:B------:R-:W-:Y:S05]  /*3480*/  BSYNC B0 ;  /* 0x0000000000007941 */ /* 0x000fea0003800000 */
.L_x_111:
        /* <DEDUP_REMOVED lines=9> */
.L_x_114:
[----:B------:R-:W-:Y:S05]  /*3520*/  BSYNC B0 ;  /* 0x0000000000007941 */ /* 0x000fea0003800000 */
.L_x_113:
        /* <DEDUP_REMOVED lines=10> */
.L_x_116:
[----:B------:R-:W-:Y:S05]  /*35d0*/  BSYNC B0 ;  /* 0x0000000000007941 */ /* 0x000fea0003800000 */
.L_x_115:
        /* <DEDUP_REMOVED lines=10> */
.L_x_118:
[----:B------:R-:W-:Y:S05]  /*3680*/  BSYNC B0 ;  /* 0x0000000000007941 */ /* 0x000fea0003800000 */
.L_x_117:
        /* <DEDUP_REMOVED lines=9> */
.L_x_120:
[----:B------:R-:W-:Y:S05]  /*3720*/  BSYNC B0 ;  /* 0x0000000000007941 */ /* 0x000fea0003800000 */
.L_x_119:
        /* <DEDUP_REMOVED lines=9> */
.L_x_122:
[----:B------:R-:W-:Y:S05]  /*37c0*/  BSYNC B0 ;  /* 0x0000000000007941 */ /* 0x000fea0003800000 */
.L_x_121:
        /* <DEDUP_REMOVED lines=10> */
.L_x_124:
[----:B------:R-:W-:Y:S05]  /*3870*/  BSYNC B0 ;  /* 0x0000000000007941 */ /* 0x000fea0003800000 */
.L_x_123:
        /* <DEDUP_REMOVED lines=10> */
.L_x_126:
[----:B------:R-:W-:Y:S05]  /*3920*/  BSYNC B0 ;  /* 0x0000000000007941 */ /* 0x000fea0003800000 */
.L_x_125:
        /* <DEDUP_REMOVED lines=9> */
.L_x_128:
[----:B------:R-:W-:Y:S05]  /*39c0*/  BSYNC B0 ;  /* 0x0000000000007941 */ /* 0x000fea0003800000 */
.L_x_127:
        /* <DEDUP_REMOVED lines=9> */
.L_x_130:
[----:B------:R-:W-:Y:S05]  /*3a60*/  BSYNC B0 ;  /* 0x0000000000007941 */ /* 0x000fea0003800000 */
.L_x_129:
        /* <DEDUP_REMOVED lines=10> */
.L_x_132:
[----:B------:R-:W-:Y:S05]  /*3b10*/  BSYNC B0 ;  /* 0x0000000000007941 */ /* 0x000fea0003800000 */
.L_x_131:
        /* <DEDUP_REMOVED lines=10> */
.L_x_134:
[----:B------:R-:W-:Y:S05]  /*3bc0*/  BSYNC B0 ;  /* 0x0000000000007941 */ /* 0x000fea0003800000 */
.L_x_133:
        /* <DEDUP_REMOVED lines=9> */
.L_x_136:
[----:B------:R-:W-:Y:S05]  /*3c60*/  BSYNC B0 ;  /* 0x0000000000007941 */ /* 0x000fea0003800000 */
.L_x_135:
        /* <DEDUP_REMOVED lines=9> */
.L_x_138:
[----:B------:R-:W-:Y:S05]  /*3d00*/  BSYNC B0 ;  /* 0x0000000000007941 */ /* 0x000fea0003800000 */
.L_x_137:
        /* <DEDUP_REMOVED lines=10> */
.L_x_140:
[----:B------:R-:W-:Y:S05]  /*3db0*/  BSYNC B0 ;  /* 0x0000000000007941 */ /* 0x000fea0003800000 */
.L_x_139:
        /* <DEDUP_REMOVED lines=10> */
.L_x_142:
[----:B------:R-:W-:Y:S05]  /*3e60*/  BSYNC B0 ;  /* 0x0000000000007941 */ /* 0x000fea0003800000 */
.L_x_141:
        /* <DEDUP_REMOVED lines=9> */
.L_x_144:
[----:B------:R-:W-:Y:S05]  /*3f00*/  BSYNC B0 ;  /* 0x0000000000007941 */ /* 0x000fea0003800000 */
.L_x_143:
[----:B-----5:R-:W-:Y:S01]  /*3f10*/  LOP3.LUT R2, R17, 0xffffe000, RZ, 0xc0, !PT ;  /* 0xffffe00011027812 */ /* 0x020fe200078ec0ff */
[----:B01----:R-:W-:Y:S01]  /*3f20*/  @P0 IMAD.MOV.U32 R6, RZ, RZ, R12 ;  /* 0x000000ffff060224 */ /* 0x003fe200078e000c */
[----:B------:R-:W-:Y:S01]  /*3f30*/  ISETP.GT.AND P1, PT, R10, 0x8, P1 ;  /* 0x000000080a00780c */ /* 0x000fe20000f24270 */
[----:B------:R-:W-:Y:S02]  /*3f40*/  BSSY B0, `(.L_x_145) ;  /* 0x0000008000007945 */ /* 0x000fe40003800000 */
[----:B------:R-:W-:-:S04]  /*3f50*/  FMUL R7, R2, R3 ;  /* 0x0000000302077220 */ /* 0x000fc80000400000 */
[----:B--2---:R-:W-:Y:S01]  /*3f60*/  FFMA R9, R86, R0, R7 ;  /* 0x0000000056097223 */ /* 0x004fe20000000007 */
[----:B------:R-:W-:-:S04]  /*3f70*/  @P0 IMAD.MOV.U32 R7, RZ, RZ, R13 ;  /* 0x000000ffff070224 */ /* 0x000fc800078e000d */
[----:B------:R-:W-:-:S05]  /*3f80*/  F2FP.TF32.F32.PACK_B R9, R9 ;  /* 0x00000009ff09723e */ /* 0x000fca00024050ff */
[----:B------:R0:W-:Y:S01]  /*3f90*/  @P0 STG.E desc[UR12][R6.64+0x1e0], R9 ;  /* 0x0001e00906000986 */ /* 0x0001e2000c10190c */
[----:B------:R-:W-:Y:S05]  /*3fa0*/  @!P1 BRA `(.L_x_146) ;  /* 0x0000000000049947 */ /* 0x000fea0003800000 */
[----:B------:R1:W5:Y:S02]  /*3fb0*/  LDG.E.LTC128B R17, desc[UR12][R4.64+0x1e4] ;  /* 0x0001e40c04117981 */ /* 0x000364000c1e1920 */
.L_x_146:
[----:B------:R-:W-:Y:S05]  /*3fc0*/  BSYNC B0 ;  /* 0x0000000000007941 */ /* 0x000fea0003800000 */
.L_x_145:
[----:B-----5:R-:W-:-:S05]  /*3fd0*/  LOP3.LUT R2, R17, 0xffffe000, RZ, 0xc0, !PT ;  /* 0xffffe00011027812 */ /* 0x020fca00078ec0ff */
[----:B------:R-:W-:-:S04]  /*3fe0*/  FMUL R2, R2, R3 ;  /* 0x0000000302027220 */ /* 0x000fc80000400000 */
[----:B------:R-:W-:Y:S01]  /*3ff0*/  FFMA R2, R87, R0, R2 ;  /* 0x0000000057027223 */ /* 0x000fe20000000002 */
[----:B------:R-:W-:Y:S06]  /*4000*/  @!P1 EXIT ;  /* 0x000000000000994d */ /* 0x000fec0003800000 */
[----:B------:R-:W-:-:S05]  /*4010*/  F2FP.TF32.F32.PACK_B R3, R2 ;  /* 0x00000002ff03723e */ /* 0x000fca00024050ff */
[----:B------:R-:W-:Y:S01]  /*4020*/  STG.E desc[UR12][R12.64+0x1e4], R3 ;  /* 0x0001e4030c007986 */ /* 0x000fe2000c10190c */
[----:B------:R-:W-:Y:S05]  /*4030*/  EXIT ;  /* 0x000000000000794d */ /* 0x000fea0003800000 */
.L_x_22:
[----:B------:R-:W-:Y:S01]  /*4040*/  ULDC.64 UR4, c[0x0][0x5c8] ;  /* 0x0001720000047ab9 */ /* 0x000fe20000000a00 */
[-C--:B------:R-:W-:Y:S01]  /*4050*/  FMUL R3, R24, R0.reuse ;  /* 0x0000000018037220 */ /* 0x080fe20000400000 */
[----:B------:R-:W-:Y:S01]  /*4060*/  LEA R4, P1, R12, UR4, 0x2 ;  /* 0x000000040c047c11 */ /* 0x000fe2000f8210ff */
[-C--:B------:R-:W-:Y:S01]  /*4070*/  FMUL R25, R25, R0.reuse ;  /* 0x0000000019197220 */ /* 0x080fe20000400000 */
[----:B------:R-:W-:Y:S01]  /*4080*/  ISETP.GT.AND P2, PT, R2, 0x1, PT ;  /* 0x000000010200780c */ /* 0x000fe20003f44270 */
[-C--:B------:R-:W-:Y:S01]  /*4090*/  FMUL R9, R26, R0.reuse ;  /* 0x000000001a097220 */ /* 0x080fe20000400000 */
[----:B------:R-:W-:Y:S01]  /*40a0*/  F2FP.TF32.F32.PACK_B R3, R3 ;  /* 0x00000003ff03723e */ /* 0x000fe200024050ff */
[-C--:B------:R-:W-:Y:S01]  /*40b0*/  FMUL R27, R27, R0.reuse ;  /* 0x000000001b1b7220 */ /* 0x080fe20000400000 */
[----:B------:R-:W-:Y:S01]  /*40c0*/  LEA.HI.X R5, R12, UR5, R19, 0x2, P1 ;  /* 0x000000050c057c11 */ /* 0x000fe200088f1413 */
[-C--:B------:R-:W-:Y:S01]  /*40d0*/  FMUL R29, R29, R0.reuse ;  /* 0x000000001d1d7220 */ /* 0x080fe20000400000 */
[C---:B------:R-:W-:Y:S01]  /*40e0*/  ISETP.GT.AND P4, PT, R10.reuse, RZ, P2 ;  /* 0x000000ff0a00720c */ /* 0x040fe20001784270 */
[-C--:B------:R-:W-:Y:S01]  /*40f0*/  FMUL R31, R31, R0.reuse ;  /* 0x000000001f1f7220 */ /* 0x080fe20000400000 */
[----:B------:R-:W-:Y:S01]  /*4100*/  ISETP.GT.AND P1, PT, R10, 0x8, P0 ;  /* 0x000000080a00780c */ /* 0x000fe20000724270 */
[----:B------:R0:W-:Y:S01]  /*4110*/  @P3 STG.E desc[UR12][R4.64], R3 ;  /* 0x0000000304003986 */ /* 0x0001e2000c10190c */
[C---:B------:R-:W-:Y:S01]  /*4120*/  SHF.L.U64.HI R11, R16.reuse, 0x2, R11 ;  /* 0x00000002100b7819 */ /* 0x040fe2000001020b */
[----:B------:R-:W-:Y:S01]  /*4130*/  FMUL R33, R33, R0 ;  /* 0x0000000021217220 */ /* 0x000fe20000400000 */
[----:B------:R-:W-:Y:S01]  /*4140*/  LEA R6, P3, R16, R4, 0x2 ;  /* 0x0000000410067211 */ /* 0x000fe200078610ff */
[-C--:B------:R-:W-:Y:S01]  /*4150*/  FMUL R35, R35, R0.reuse ;  /* 0x0000000023237220 */ /* 0x080fe20000400000 */
[----:B------:R-:W-:Y:S01]  /*4160*/  ISETP.GT.AND P2, PT, R10, 0x8, P2 ;  /* 0x000000080a00780c */ /* 0x000fe20001744270 */
[-C--:B------:R-:W-:Y:S01]  /*4170*/  FMUL R37, R37, R0.reuse ;  /* 0x0000000025257220 */ /* 0x080fe20000400000 */
[----:B------:R-:W-:Y:S01]  /*4180*/  F2FP.TF32.F32.PACK_B R25, R25 ;  /* 0x00000019ff19723e */ /* 0x000fe200024050ff */
[----:B------:R-:W-:Y:S01]  /*4190*/  IMAD.X R7, R11, 0x1, R5, P3 ;  /* 0x000000010b077824 */ /* 0x000fe200018e0605 */
[----:B------:R-:W-:Y:S01]  /*41a0*/  F2FP.TF32.F32.PACK_B R9, R9 ;  /* 0x00000009ff09723e */ /* 0x000fe200024050ff */
[-C--:B------:R-:W-:Y:S01]  /*41b0*/  FMUL R11, R30, R0.reuse ;  /* 0x000000001e0b7220 */ /* 0x080fe20000400000 */
[C---:B------:R-:W-:Y:S01]  /*41c0*/  ISETP.GT.AND P0, PT, R2.reuse, 0x8, PT ;  /* 0x000000080200780c */ /* 0x040fe20003f04270 */
[----:B------:R-:W-:Y:S01]  /*41d0*/  @P4 STG.E desc[UR12][R4.64+0x4], R25 ;  /* 0x0000041904004986 */ /* 0x000fe2000c10190c */
[----:B------:R-:W-:Y:S01]  /*41e0*/  ISETP.GT.AND P3, PT, R2, 0x9, PT ;  /* 0x000000090200780c */ /* 0x000fe20003f64270 */
[-C--:B0-----:R-:W-:Y:S01]  /*41f0*/  FMUL R3, R28, R0.reuse ;  /* 0x000000001c037220 */ /* 0x081fe20000400000 */
[C---:B------:R-:W-:Y:S01]  /*4200*/  ISETP.GT.AND P4, PT, R10.reuse, RZ, P0 ;  /* 0x000000ff0a00720c */ /* 0x040fe20000784270 */
[----:B------:R0:W-:Y:S01]  /*4210*/  @P1 STG.E desc[UR12][R6.64], R9 ;  /* 0x0000000906001986 */ /* 0x0001e2000c10190c */
[----:B------:R-:W-:Y:S01]  /*4220*/  F2FP.TF32.F32.PACK_B R27, R27 ;  /* 0x0000001bff1b723e */ /* 0x000fe200024050ff */
[-C--:B------:R-:W-:Y:S01]  /*4230*/  FMUL R39, R39, R0.reuse ;  /* 0x0000000027277220 */ /* 0x080fe20000400000 */
[C---:B------:R-:W-:Y:S01]  /*4240*/  ISETP.GT.AND P1, PT, R10.reuse, RZ, P3 ;  /* 0x000000ff0a00720c */ /* 0x040fe20001f24270 */
[-C--:B------:R-:W-:Y:S01]  /*4250*/  FMUL R41, R41, R0.reuse ;  /* 0x0000000029297220 */ /* 0x080fe20000400000 */
[----:B------:R-:W-:Y:S01]  /*4260*/  F2FP.TF32.F32.PACK_B R3, R3 ;  /* 0x00000003ff03723e */ /* 0x000fe200024050ff */
[----:B------:R-:W-:Y:S01]  /*4270*/  @P2 STG.E desc[UR12][R6.64+0x4], R27 ;  /* 0x0000041b06002986 */ /* 0x000fe2000c10190c */
[----:B------:R-:W-:Y:S01]  /*4280*/  ISETP.GT.AND P2, PT, R10, 0x8, P0 ;  /* 0x000000080a00780c */ /* 0x000fe20000744270 */
[-C--:B------:R-:W-:Y:S01]  /*4290*/  FMUL R43, R43, R0.reuse ;  /* 0x000000002b2b7220 */ /* 0x080fe20000400000 */
[----:B------:R-:W-:Y:S01]  /*42a0*/  ISETP.GT.AND P0, PT, R2, 0x10, PT ;  /* 0x000000100200780c */ /* 0x000fe20003f04270 */
[-C--:B------:R-:W-:Y:S01]  /*42b0*/  FMUL R45, R45, R0.reuse ;  /* 0x000000002d2d7220 */ /* 0x080fe20000400000 */
[----:B------:R-:W-:Y:S01]  /*42c0*/  F2FP.TF32.F32.PACK_B R29, R29 ;  /* 0x0000001dff1d723e */ /* 0x000fe200024050ff */
[----:B------:R1:W-:Y:S01]  /*42d0*/  @P4 STG.E desc[UR12][R4.64+0x20], R3 ;  /* 0x0000200304004986 */ /* 0x0003e2000c10190c */
[----:B------:R-:W-:Y:S01]  /*42e0*/  ISETP.GT.AND P3, PT, R10, 0x8, P3 ;  /* 0x000000080a00780c */ /* 0x000fe20001f64270 */
[-C--:B0-----:R-:W-:Y:S01]  /*42f0*/  FMUL R9, R34, R0.reuse ;  /* 0x0000000022097220 */ /* 0x081fe20000400000 */
[----:B------:R-:W-:Y:S01]  /*4300*/  ISETP.GT.AND P5, PT, R10, RZ, P0 ;  /* 0x000000ff0a00720c */ /* 0x000fe200007a4270 */
[----:B------:R-:W-:Y:S01]  /*4310*/  @P1 STG.E desc[UR12][R4.64+0x24], R29 ;  /* 0x0000241d04001986 */ /* 0x000fe2000c10190c */
[----:B------:R-:W-:Y:S01]  /*4320*/  F2FP.TF32.F32.PACK_B R11, R11 ;  /* 0x0000000bff0b723e */ /* 0x000fe200024050ff */
[-C--:B------:R-:W-:Y:S01]  /*4330*/  FMUL R47, R47, R0.reuse ;  /* 0x000000002f2f7220 */ /* 0x080fe20000400000 */
[----:B------:R-:W-:Y:S01]  /*4340*/  ISETP.GT.AND P1, PT, R2, 0x11, PT ;  /* 0x000000110200780c */ /* 0x000fe20003f24270 */
[-C--:B------:R-:W-:Y:S01]  /*4350*/  FMUL R49, R49, R0.reuse ;  /* 0x0000000031317220 */ /* 0x080fe20000400000 */
[----:B------:R-:W-:Y:S01]  /*4360*/  F2FP.TF32.F32.PACK_B R31, R31 ;  /* 0x0000001fff1f723e */ /* 0x000fe200024050ff */
[----:B------:R0:W-:Y:S01]  /*4370*/  @P2 STG.E desc[UR12][R6.64+0x20], R11 ;  /* 0x0000200b06002986 */ /* 0x0001e2000c10190c */
[----:B------:R-:W-:Y:S01]  /*4380*/  ISETP.GT.AND P4, PT, R10, RZ, P1 ;  /* 0x000000ff0a00720c */ /* 0x000fe20000f84270 */
[-C--:B-1----:R-:W-:Y:S01]  /*4390*/  FMUL R3, R32, R0.reuse ;  /* 0x0000000020037220 */ /* 0x082fe20000400000 */
[----:B------:R-:W-:Y:S01]  /*43a0*/  ISETP.GT.AND P2, PT, R10, 0x8, P0 ;  /* 0x000000080a00780c */ /* 0x000fe20000744270 */
[----:B------:R-:W-:Y:S01]  /*43b0*/  @P3 STG.E desc[UR12][R6.64+0x24], R31 ;  /* 0x0000241f06003986 */ /* 0x000fe2000c10190c */
[----:B------:R-:W-:Y:S01]  /*43c0*/  ISETP.GT.AND P0, PT, R2, 0x18, PT ;  /* 0x000000180200780c */ /* 0x000fe20003f04270 */
[-C--:B------:R-:W-:Y:S01]  /*43d0*/  FMUL R51, R51, R0.reuse ;  /* 0x0000000033337220 */ /* 0x080fe20000400000 */
[----:B------:R-:W-:Y:S01]  /*43e0*/  F2FP.TF32.F32.PACK_B R3, R3 ;  /* 0x00000003ff03723e */ /* 0x000fe200024050ff */
[-C--:B------:R-:W-:Y:S01]  /*43f0*/  FMUL R53, R53, R0.reuse ;  /* 0x0000000035357220 */ /* 0x080fe20000400000 */
[C---:B------:R-:W-:Y:S01]  /*4400*/  ISETP.GT.AND P3, PT, R10.reuse, 0x8, P1 ;  /* 0x000000080a00780c */ /* 0x040fe20000f64270 */
[-C--:B------:R-:W-:Y:S01]  /*4410*/  FMUL R55, R55, R0.reuse ;  /* 0x0000000037377220 */ /* 0x080fe20000400000 */
[----:B------:R-:W-:Y:S01]  /*4420*/  F2FP.TF32.F32.PACK_B R33, R33 ;  /* 0x00000021ff21723e */ /* 0x000fe200024050ff */
[----:B------:R1:W-:Y:S01]  /*4430*/  @P5 STG.E desc[UR12][R4.64+0x40], R3 ;  /* 0x0000400304005986 */ /* 0x0003e2000c10190c */
[----:B------:R-:W-:Y:S01]  /*4440*/  ISETP.GT.AND P5, PT, R10, RZ, P0 ;  /* 0x000000ff0a00720c */ /* 0x000fe200007a4270 */
[-C--:B0-----:R-:W-:Y:S01]  /*4450*/  FMUL R11, R38, R0.reuse ;  /* 0x00000000260b7220 */ /* 0x081fe20000400000 */
[----:B------:R-:W-:Y:S01]  /*4460*/  F2FP.TF32.F32.PACK_B R9, R9 ;  /* 0x00000009ff09723e */ /* 0x000fe200024050ff */
[----:B------:R-:W-:Y:S01]  /*4470*/  @P4 STG.E desc[UR12][R4.64+0x44], R33 ;  /* 0x0000442104004986 */ /* 0x000fe2000c10190c */
[----:B------:R-:W-:Y:S01]  /*4480*/  ISETP.GT.AND P1, PT, R2, 0x19, PT ;  /* 0x000000190200780c */ /* 0x000fe20003f24270 */
[-C--:B------:R-:W-:Y:S01]  /*4490*/  FMUL R57, R57, R0.reuse ;  /* 0x0000000039397220 */ /* 0x080fe20000400000 */
[----:B------:R-:W-:Y:S01]  /*44a0*/  F2FP.TF32.F32.PACK_B R35, R35 ;  /* 0x00000023ff23723e */ /* 0x000fe200024050ff */
[----:B------:R0:W-:Y:S01]  /*44b0*/  @P2 STG.E desc[UR12][R6.64+0x40], R9 ;  /* 0x0000400906002986 */ /* 0x0001e2000c10190c */
[C---:B------:R-:W-:Y:S01]  /*44c0*/  ISETP.GT.AND P4, PT, R10.reuse, RZ, P1 ;  /* 0x000000ff0a00720c */ /* 0x040fe20000f84270 */
[-C--:B------:R-:W-:Y:S01]  /*44d0*/  FMUL R59, R59, R0.reuse ;  /* 0x000000003b3b7220 */ /* 0x080fe20000400000 */
[----:B------:R-:W-:Y:S01]  /*44e0*/  ISETP.GT.AND P2, PT, R10, 0x8, P0 ;  /* 0x000000080a00780c */ /* 0x000fe20000744270 */
[-C--:B-1----:R-:W-:Y:S01]  /*44f0*/  FMUL R3, R36, R0.reuse ;  /* 0x0000000024037220 */ /* 0x082fe20000400000 */
[----:B------:R-:W-:Y:S01]  /*4500*/  ISETP.GT.AND P0, PT, R2, 0x20, PT ;  /* 0x000000200200780c */ /* 0x000fe20003f04270 */
[----:B------:R-:W-:Y:S01]  /*4510*/  @P3 STG.E desc[UR12][R6.64+0x44], R35 ;  /* 0x0000442306003986 */ /* 0x000fe2000c10190c */
[----:B------:R-:W-:Y:S01]  /*4520*/  ISETP.GT.AND P3, PT, R10, 0x8, P1 ;  /* 0x000000080a00780c */ /* 0x000fe20000f64270 */
[-C--:B------:R-:W-:Y:S01]  /*4530*/  FMUL R61, R61, R0.reuse ;  /* 0x000000003d3d7220 */ /* 0x080fe20000400000 */
[----:B------:R-:W-:Y:S01]  /*4540*/  F2FP.TF32.F32.PACK_B R3, R3 ;  /* 0x00000003ff03723e */ /* 0x000fe200024050ff */
[-C--:B------:R-:W-:Y:S01]  /*4550*/  FMUL R63, R63, R0.reuse ;  /* 0x000000003f3f7220 */ /* 0x080fe20000400000 */
[----:B------:R-:W-:Y:S01]  /*4560*/  F2FP.TF32.F32.PACK_B R37, R37 ;  /* 0x00000025ff25723e */ /* 0x000fe200024050ff */
[-C--:B0-----:R-:W-:Y:S01]  /*4570*/  FMUL R9, R42, R0.reuse ;  /* 0x000000002a097220 */ /* 0x081fe20000400000 */
[----:B------:R-:W-:Y:S01]  /*4580*/  F2FP.TF32.F32.PACK_B R11, R11 ;  /* 0x0000000bff0b723e */ /* 0x000fe200024050ff */
[----:B------:R0:W-:Y:S01]  /*4590*/  @P5 STG.E desc[UR12][R4.64+0x60], R3 ;  /* 0x0000600304005986 */ /* 0x0001e2000c10190c */
[----:B------:R-:W-:Y:S01]  /*45a0*/  ISETP.GT.AND P5, PT, R10, RZ, P0 ;  /* 0x000000ff0a00720c */ /* 0x000fe200007a4270 */
[-C--:B------:R-:W-:Y:S01]  /*45b0*/  FMUL R65, R65, R0.reuse ;  /* 0x0000000041417220 */ /* 0x080fe20000400000 */
[----:B------:R-:W-:Y:S01]  /*45c0*/  ISETP.GT.AND P1, PT, R2, 0x21, PT ;  /* 0x000000210200780c */ /* 0x000fe20003f24270 */
[----:B------:R-:W-:Y:S01]  /*45d0*/  @P4 STG.E desc[UR12][R4.64+0x64], R37 ;  /* 0x0000642504004986 */ /* 0x000fe2000c10190c */
[----:B------:R-:W-:Y:S01]  /*45e0*/  F2FP.TF32.F32.PACK_B R39, R39 ;  /* 0x00000027ff27723e */ /* 0x000fe200024050ff */
[-C--:B------:R-:W-:Y:S01]  /*45f0*/  FMUL R67, R67, R0.reuse ;  /* 0x0000000043437220 */ /* 0x080fe20000400000 */
[C---:B------:R-:W-:Y:S01]  /*4600*/  ISETP.GT.AND P4, PT, R10.reuse, RZ, P1 ;  /* 0x000000ff0a00720c */ /* 0x040fe20000f84270 */
[----:B------:R1:W-:Y:S01]  /*4610*/  @P2 STG.E desc[UR12][R6.64+0x60], R11 ;  /* 0x0000600b06002986 */ /* 0x0003e2000c10190c */
[----:B------:R-:W-:Y:S01]  /*4620*/  ISETP.GT.AND P2, PT, R10, 0x8, P0 ;  /* 0x000000080a00780c */ /* 0x000fe20000744270 */
[-C--:B------:R-:W-:Y:S01]  /*4630*/  FMUL R69, R69, R0.reuse ;  /* 0x0000000045457220 */ /* 0x080fe20000400000 */
[----:B------:R-:W-:Y:S01]  /*4640*/  ISETP.GT.AND P0, PT, R2, 0x28, PT ;  /* 0x000000280200780c */ /* 0x000fe20003f04270 */
[-C--:B0-----:R-:W-:Y:S01]  /*4650*/  FMUL R3, R40, R0.reuse ;  /* 0x0000000028037220 */ /* 0x081fe20000400000 */
[----:B------:R-:W-:Y:S01]  /*4660*/  @P3 STG.E desc[UR12][R6.64+0x64], R39 ;  /* 0x0000642706003986 */ /* 0x000fe2000c10190c */
[----:B------:R-:W-:Y:S01]  /*4670*/  ISETP.GT.AND P3, PT, R10, 0x8, P1 ;  /* 0x000000080a00780c */ /* 0x000fe20000f64270 */
[-C--:B------:R-:W-:Y:S01]  /*4680*/  FMUL R71, R71, R0.reuse ;  /* 0x0000000047477220 */ /* 0x080fe20000400000 */
[----:B------:R-:W-:Y:S01]  /*4690*/  F2FP.TF32.F32.PACK_B R41, R41 ;  /* 0x00000029ff29723e */ /* 0x000fe200024050ff */
[-C--:B------:R-:W-:Y:S01]  /*46a0*/  FMUL R73, R73, R0.reuse ;  /* 0x0000000049497220 */ /* 0x080fe20000400000 */
[----:B------:R-:W-:Y:S01]  /*46b0*/  F2FP.TF32.F32.PACK_B R3, R3 ;  /* 0x00000003ff03723e */ /* 0x000fe200024050ff */
[-C--:B------:R-:W-:Y:S01]  /*46c0*/  FMUL R75, R75, R0.reuse ;  /* 0x000000004b4b7220 */ /* 0x080fe20000400000 */
[----:B------:R-:W-:Y:S01]  /*46d0*/  F2FP.TF32.F32.PACK_B R9, R9 ;  /* 0x00000009ff09723e */ /* 0x000fe200024050ff */
[-C--:B-1----:R-:W-:Y:S01]  /*46e0*/  FMUL R11, R46, R0.reuse ;  /* 0x000000002e0b7220 */ /* 0x082fe20000400000 */
[----:B------:R-:W-:Y:S01]  /*46f0*/  ISETP.GT.AND P1, PT, R2, 0x29, PT ;  /* 0x000000290200780c */ /* 0x000fe20003f24270 */
[----:B------:R0:W-:Y:S01]  /*4700*/  @P5 STG.E desc[UR12][R4.64+0x80], R3 ;  /* 0x0000800304005986 */ /* 0x0001e2000c10190c */
[C---:B------:R-:W-:Y:S01]  /*4710*/  ISETP.GT.AND P5, PT, R10.reuse, RZ, P0 ;  /* 0x000000ff0a00720c */ /* 0x040fe200007a4270 */
[-C--:B------:R-:W-:Y:S01]  /*4720*/  FMUL R77, R77, R0.reuse ;  /* 0x000000004d4d7220 */ /* 0x080fe20000400000 */
[----:B------:R-:W-:Y:S01]  /*4730*/  F2FP.TF32.F32.PACK_B R43, R43 ;  /* 0x0000002bff2b723e */ /* 0x000fe200024050ff */
[----:B------:R-:W-:Y:S01]  /*4740*/  @P4 STG.E desc[UR12][R4.64+0x84], R41 ;  /* 0x0000842904004986 */ /* 0x000fe2000c10190c */
[C---:B------:R-:W-:Y:S01]  /*4750*/  ISETP.GT.AND P4, PT, R10.reuse, RZ, P1 ;  /* 0x000000ff0a00720c */ /* 0x040fe20000f84270 */
[-C--:B------:R-:W-:Y:S01]  /*4760*/  FMUL R79, R79, R0.reuse ;  /* 0x000000004f4f7220 */ /* 0x080fe20000400000 */
[----:B------:R-:W-:Y:S01]  /*4770*/  F2FP.TF32.F32.PACK_B R45, R45 ;  /* 0x0000002dff2d723e */ /* 0x000fe200024050ff */
        /* <DEDUP_REMOVED lines=12> */
[----:B------:R-:W-:Y:S01]  /*4840*/  ISETP.GT.AND P1, PT, R2, 0x31, PT ;  /* 0x000000310200780c */ /* 0x000fe20003f24270 */
[-C--:B-1----:R-:W-:Y:S01]  /*4850*/  FMUL R9, R50, R0.reuse ;  /* 0x0000000032097220 */ /* 0x082fe20000400000 */
[----:B------:R-:W-:Y:S01]  /*4860*/  F2FP.TF32.F32.PACK_B R47, R47 ;  /* 0x0000002fff2f723e */ /* 0x000fe200024050ff */
[----:B------:R0:W-:Y:S01]  /*4870*/  @P5 STG.E desc[UR12][R4.64+0xa0], R3 ;  /* 0x0000a00304005986 */ /* 0x0001e2000c10190c */
[C---:B------:R-:W-:Y:S01]  /*4880*/  ISETP.GT.AND P5, PT, R10.reuse, RZ, P0 ;  /* 0x000000ff0a00720c */ /* 0x040fe200007a4270 */
[-C--:B------:R-:W-:Y:S01]  /*4890*/  FMUL R85, R85, R0.reuse ;  /* 0x0000000055557220 */ /* 0x080fe20000400000 */
[----:B------:R-:W-:Y:S01]  /*48a0*/  F2FP.TF32.F32.PACK_B R49, R49 ;  /* 0x00000031ff31723e */ /* 0x000fe200024050ff */
[----:B------:R-:W-:Y:S01]  /*48b0*/  @P4 STG.E desc[UR12][R4.64+0xa4], R45 ;  /* 0x0000a42d04004986 */ /* 0x000fe2000c10190c */
[----:B------:R-:W-:Y:S01]  /*48c0*/  ISETP.GT.AND P4, PT, R10, RZ, P1 ;  /* 0x000000ff0a00720c */ /* 0x000fe20000f84270 */
[----:B------:R-:W-:Y:S01]  /*48d0*/  FMUL R17, R86, R0 ;  /* 0x0000000056117220 */ /* 0x000fe20000400000 */
[----:B------:R-:W-:Y:S01]  /*48e0*/  F2FP.TF32.F32.PACK_B R9, R9 ;  /* 0x00000009ff09723e */ /* 0x000fe200024050ff */
[----:B------:R1:W-:Y:S01]  /*48f0*/  @P2 STG.E desc[UR12][R6.64+0xa0], R11 ;  /* 0x0000a00b06002986 */ /* 0x0003e2000c10190c */
[----:B------:R-:W-:-:S02]  /*4900*/  ISETP.GT.AND P2, PT, R10, 0x8, P0 ;  /* 0x000000080a00780c */ /* 0x000fc40000744270 */
[----:B------:R-:W-:Y:S01]  /*4910*/  ISETP.GT.AND P0, PT, R2, 0x38, PT ;  /* 0x000000380200780c */ /* 0x000fe20003f04270 */
[-C--:B0-----:R-:W-:Y:S01]  /*4920*/  FMUL R3, R48, R0.reuse ;  /* 0x0000000030037220 */ /* 0x081fe20000400000 */
[----:B------:R-:W-:Y:S01]  /*4930*/  @P3 STG.E desc[UR12][R6.64+0xa4], R47 ;  /* 0x0000a42f06003986 */ /* 0x000fe2000c10190c */
[----:B------:R-:W-:Y:S02]  /*4940*/  ISETP.GT.AND P3, PT, R10, 0x8, P1 ;  /* 0x000000080a00780c */ /* 0x000fe40000f64270 */
[----:B------:R-:W-:Y:S02]  /*4950*/  ISETP.GT.AND P1, PT, R2, 0x39, PT ;  /* 0x000000390200780c */ /* 0x000fe40003f24270 */
[----:B------:R-:W-:Y:S02]  /*4960*/  F2FP.TF32.F32.PACK_B R3, R3 ;  /* 0x00000003ff03723e */ /* 0x000fe400024050ff */
[----:B------:R-:W-:Y:S01]  /*4970*/  F2FP.TF32.F32.PACK_B R51, R51 ;  /* 0x00000033ff33723e */ /* 0x000fe200024050ff */
[----:B-1----:R-:W-:Y:S01]  /*4980*/  FMUL R11, R54, R0 ;  /* 0x00000000360b7220 */ /* 0x002fe20000400000 */
[----:B------:R-:W-:Y:S01]  /*4990*/  F2FP.TF32.F32.PACK_B R53, R53 ;  /* 0x00000035ff35723e */ /* 0x000fe200024050ff */
[----:B------:R0:W-:Y:S01]  /*49a0*/  @P5 STG.E desc[UR12][R4.64+0xc0], R3 ;  /* 0x0000c00304005986 */ /* 0x0001e2000c10190c */
[----:B------:R-:W-:-:S02]  /*49b0*/  ISETP.GT.AND P5, PT, R10, RZ, P0 ;  /* 0x000000ff0a00720c */ /* 0x000fc400007a4270 */
[----:B------:R-:W-:Y:S01]  /*49c0*/  F2FP.TF32.F32.PACK_B R11, R11 ;  /* 0x0000000bff0b723e */ /* 0x000fe200024050ff */
[----:B------:R-:W-:Y:S01]  /*49d0*/  @P4 STG.E desc[UR12][R4.64+0xc4], R49 ;  /* 0x0000c43104004986 */ /* 0x000fe2000c10190c */
[C---:B------:R-:W-:Y:S02]  /*49e0*/  ISETP.GT.AND P4, PT, R10.reuse, RZ, P1 ;  /* 0x000000ff0a00720c */ /* 0x040fe40000f84270 */
[----:B------:R-:W-:Y:S01]  /*49f0*/  F2FP.TF32.F32.PACK_B R55, R55 ;  /* 0x00000037ff37723e */ /* 0x000fe200024050ff */
[----:B------:R1:W-:Y:S01]  /*4a00*/  @P2 STG.E desc[UR12][R6.64+0xc0], R9 ;  /* 0x0000c00906002986 */ /* 0x0003e2000c10190c */
[----:B------:R-:W-:Y:S02]  /*4a10*/  ISETP.GT.AND P2, PT, R10, 0x8, P0 ;  /* 0x000000080a00780c */ /* 0x000fe40000744270 */
[----:B------:R-:W-:Y:S01]  /*4a20*/  ISETP.GT.AND P0, PT, R2, 0x40, PT ;  /* 0x000000400200780c */ /* 0x000fe20003f04270 */
[----:B0-----:R-:W-:Y:S01]  /*4a30*/  FMUL R3, R52, R0 ;  /* 0x0000000034037220 */ /* 0x001fe20000400000 */
[----:B------:R-:W-:Y:S01]  /*4a40*/  @P3 STG.E desc[UR12][R6.64+0xc4], R51 ;  /* 0x0000c43306003986 */ /* 0x000fe2000c10190c */
[----:B------:R-:W-:-:S02]  /*4a50*/  ISETP.GT.AND P3, PT, R10, 0x8, P1 ;  /* 0x000000080a00780c */ /* 0x000fc40000f64270 */
[----:B------:R-:W-:Y:S02]  /*4a60*/  ISETP.GT.AND P1, PT, R2, 0x41, PT ;  /* 0x000000410200780c */ /* 0x000fe40003f24270 */
[----:B------:R-:W-:Y:S01]  /*4a70*/  F2FP.TF32.F32.PACK_B R3, R3 ;  /* 0x00000003ff03723e */ /* 0x000fe200024050ff */
[----:B-1----:R-:W-:Y:S01]  /*4a80*/  FMUL R9, R58, R0 ;  /* 0x000000003a097220 */ /* 0x002fe20000400000 */
[----:B------:R-:W-:-:S03]  /*4a90*/  F2FP.TF32.F32.PACK_B R57, R57 ;  /* 0x00000039ff39723e */ /* 0x000fc600024050ff */
[----:B------:R0:W-:Y:S01]  /*4aa0*/  @P5 STG.E desc[UR12][R4.64+0xe0], R3 ;  /* 0x0000e00304005986 */ /* 0x0001e2000c10190c */
[C---:B------:R-:W-:Y:S02]  /*4ab0*/  ISETP.GT.AND P5, PT, R10.reuse, RZ, P0 ;  /* 0x000000ff0a00720c */ /* 0x040fe400007a4270 */
        /* <DEDUP_REMOVED lines=64> */
[----:B------:R-:W-:Y:S01]  /*4ec0*/  ISETP.GT.AND P0, PT, R10, 0x8, P0 ;  /* 0x000000080a00780c */ /* 0x000fe20000704270 */
[----:B------:R-:W-:Y:S01]  /*4ed0*/  @P4 STG.E desc[UR12][R4.64+0x164], R69 ;  /* 0x0001644504004986 */ /* 0x000fe2000c10190c */
[----:B------:R-:W-:Y:S02]  /*4ee0*/  ISETP.GT.AND P4, PT, R2, 0x69, PT ;  /* 0x000000690200780c */ /* 0x000fe40003f84270 */
[----:B------:R-:W-:Y:S01]  /*4ef0*/  F2FP.TF32.F32.PACK_B R9, R9 ;  /* 0x00000009ff09723e */ /* 0x000fe200024050ff */
[----:B------:R1:W-:Y:S01]  /*4f00*/  @P2 STG.E desc[UR12][R6.64+0x160], R11 ;  /* 0x0001600b06002986 */ /* 0x0003e2000c10190c */
[C---:B------:R-:W-:Y:S02]  /*4f10*/  ISETP.GT.AND P2, PT, R10.reuse, RZ, P1 ;  /* 0x000000ff0a00720c */ /* 0x040fe40000f44270 */
[----:B------:R-:W-:Y:S01]  /*4f20*/  ISETP.GT.AND P1, PT, R10, 0x8, P1 ;  /* 0x000000080a00780c */ /* 0x000fe20000f24270 */
[----:B0-----:R-:W-:Y:S01]  /*4f30*/  FMUL R3, R72, R0 ;  /* 0x0000000048037220 */ /* 0x001fe20000400000 */
[----:B------:R-:W-:Y:S01]  /*4f40*/  @P3 STG.E desc[UR12][R6.64+0x164], R71 ;  /* 0x0001644706003986 */ /* 0x000fe2000c10190c */
[----:B------:R-:W-:-:S02]  /*4f50*/  ISETP.GT.AND P6, PT, R10, RZ, P4 ;  /* 0x000000ff0a00720c */ /* 0x000fc400027c4270 */
[----:B------:R-:W-:Y:S02]  /*4f60*/  F2FP.TF32.F32.PACK_B R75, R75 ;  /* 0x0000004bff4b723e */ /* 0x000fe400024050ff */
[----:B------:R-:W-:Y:S02]  /*4f70*/  F2FP.TF32.F32.PACK_B R3, R3 ;  /* 0x00000003ff03723e */ /* 0x000fe400024050ff */
[----:B------:R-:W-:Y:S01]  /*4f80*/  F2FP.TF32.F32.PACK_B R77, R77 ;  /* 0x0000004dff4d723e */ /* 0x000fe200024050ff */
[----:B-1----:R-:W-:Y:S01]  /*4f90*/  FMUL R11, R80, R0 ;  /* 0x00000000500b7220 */ /* 0x002fe20000400000 */
[----:B------:R-:W-:Y:S01]  /*4fa0*/  ISETP.GT.AND P4, PT, R10, 0x8, P4 ;  /* 0x000000080a00780c */ /* 0x000fe20002784270 */
[----:B------:R0:W-:Y:S01]  /*4fb0*/  @P5 STG.E desc[UR12][R4.64+0x180], R3 ;  /* 0x0001800304005986 */ /* 0x0001e2000c10190c */
[----:B------:R-:W-:Y:S02]  /*4fc0*/  ISETP.GT.AND P5, PT, R2, 0x68, PT ;  /* 0x000000680200780c */ /* 0x000fe40003fa4270 */
[----:B------:R-:W-:Y:S01]  /*4fd0*/  F2FP.TF32.F32.PACK_B R79, R79 ;  /* 0x0000004fff4f723e */ /* 0x000fe200024050ff */
[----:B------:R-:W-:Y:S01]  /*4fe0*/  @P2 STG.E desc[UR12][R4.64+0x184], R73 ;  /* 0x0001844904002986 */ /* 0x000fe2000c10190c */
[----:B------:R-:W-:-:S02]  /*4ff0*/  ISETP.GT.AND P3, PT, R10, RZ, P5 ;  /* 0x000000ff0a00720c */ /* 0x000fc40002f64270 */
[----:B------:R-:W-:Y:S01]  /*5000*/  ISETP.GT.AND P5, PT, R10, 0x8, P5 ;  /* 0x000000080a00780c */ /* 0x000fe20002fa4270 */
[----:B------:R1:W-:Y:S01]  /*5010*/  @P0 STG.E desc[UR12][R6.64+0x180], R9 ;  /* 0x0001800906000986 */ /* 0x0003e2000c10190c */
[C---:B------:R-:W-:Y:S02]  /*5020*/  ISETP.GT.AND P2, PT, R2.reuse, 0x71, PT ;  /* 0x000000710200780c */ /* 0x040fe40003f44270 */
[----:B------:R-:W-:Y:S01]  /*5030*/  ISETP.GT.AND P0, PT, R2, 0x79, PT ;  /* 0x000000790200780c */ /* 0x000fe20003f04270 */
[-C--:B0-----:R-:W-:Y:S01]  /*5040*/  FMUL R3, R76, R0.reuse ;  /* 0x000000004c037220 */ /* 0x081fe20000400000 */
[----:B------:R-:W-:Y:S01]  /*5050*/  @P1 STG.E desc[UR12][R6.64+0x184], R75 ;  /* 0x0001844b06001986 */ /* 0x000fe2000c10190c */
[----:B------:R-:W-:Y:S02]  /*5060*/  ISETP.GT.AND P1, PT, R2, 0x78, PT ;  /* 0x000000780200780c */ /* 0x000fe40003f24270 */
[----:B------:R-:W-:Y:S02]  /*5070*/  F2FP.TF32.F32.PACK_B R11, R11 ;  /* 0x0000000bff0b723e */ /* 0x000fe400024050ff */
[----:B------:R-:W-:Y:S01]  /*5080*/  F2FP.TF32.F32.PACK_B R3, R3 ;  /* 0x00000003ff03723e */ /* 0x000fe200024050ff */
[-C--:B-1----:R-:W-:Y:S01]  /*5090*/  FMUL R9, R78, R0.reuse ;  /* 0x000000004e097220 */ /* 0x082fe20000400000 */
[----:B------:R-:W-:Y:S01]  /*50a0*/  F2FP.TF32.F32.PACK_B R81, R81 ;  /* 0x00000051ff51723e */ /* 0x000fe200024050ff */
[----:B------:R-:W-:-:S02]  /*50b0*/  FMUL R0, R87, R0 ;  /* 0x0000000057007220 */ /* 0x000fc40000400000 */
[----:B------:R0:W-:Y:S01]  /*50c0*/  @P3 STG.E desc[UR12][R4.64+0x1a0], R3 ;  /* 0x0001a00304003986 */ /* 0x0001e2000c10190c */
[----:B------:R-:W-:Y:S01]  /*50d0*/  ISETP.GT.AND P3, PT, R2, 0x70, PT ;  /* 0x000000700200780c */ /* 0x000fe20003f64270 */
[----:B------:R-:W-:Y:S01]  /*50e0*/  @P6 IMAD.MOV.U32 R2, RZ, RZ, R4 ;  /* 0x000000ffff026224 */ /* 0x000fe200078e0004 */
[----:B------:R-:W-:Y:S02]  /*50f0*/  F2FP.TF32.F32.PACK_B R9, R9 ;  /* 0x00000009ff09723e */ /* 0x000fe400024050ff */
[----:B------:R-:W-:Y:S02]  /*5100*/  F2FP.TF32.F32.PACK_B R13, R13 ;  /* 0x0000000dff0d723e */ /* 0x000fe400024050ff */
[----:B------:R-:W-:Y:S02]  /*5110*/  F2FP.TF32.F32.PACK_B R83, R83 ;  /* 0x00000053ff53723e */ /* 0x000fe400024050ff */
[----:B------:R-:W-:Y:S02]  /*5120*/  F2FP.TF32.F32.PACK_B R15, R15 ;  /* 0x0000000fff0f723e */ /* 0x000fe400024050ff */
[----:B------:R-:W-:Y:S01]  /*5130*/  F2FP.TF32.F32.PACK_B R85, R85 ;  /* 0x00000055ff55723e */ /* 0x000fe200024050ff */
[----:B0-----:R-:W-:Y:S01]  /*5140*/  @P6 IMAD.MOV.U32 R3, RZ, RZ, R5 ;  /* 0x000000ffff036224 */ /* 0x001fe200078e0005 */
[----:B------:R-:W-:-:S04]  /*5150*/  F2FP.TF32.F32.PACK_B R17, R17 ;  /* 0x00000011ff11723e */ /* 0x000fc800024050ff */
[----:B------:R0:W-:Y:S01]  /*5160*/  @P6 STG.E desc[UR12][R2.64+0x1a4], R77 ;  /* 0x0001a44d02006986 */ /* 0x0001e2000c10190c */
[C---:B------:R-:W-:Y:S02]  /*5170*/  ISETP.GT.AND P6, PT, R10.reuse, RZ, P3 ;  /* 0x000000ff0a00720c */ /* 0x040fe40001fc4270 */
[----:B------:R-:W-:Y:S01]  /*5180*/  ISETP.GT.AND P3, PT, R10, 0x8, P3 ;  /* 0x000000080a00780c */ /* 0x000fe20001f64270 */
[----:B0-----:R-:W-:Y:S02]  /*5190*/  @P5 IMAD.MOV.U32 R2, RZ, RZ, R6 ;  /* 0x000000ffff025224 */ /* 0x001fe400078e0006 */
[----:B------:R-:W-:-:S05]  /*51a0*/  @P5 IMAD.MOV.U32 R3, RZ, RZ, R7 ;  /* 0x000000ffff035224 */ /* 0x000fca00078e0007 */
        /* <DEDUP_REMOVED lines=15> */
[----:B------:R0:W-:Y:S02]  /*52a0*/  @P5 STG.E desc[UR12][R2.64+0x1c4], R81 ;  /* 0x0001c45102005986 */ /* 0x0001e4000c10190c */
        /* <DEDUP_REMOVED lines=8> */
[----:B------:R0:W-:Y:S04]  /*5330*/  @P4 STG.E desc[UR12][R2.64+0x1e0], R15 ;  /* 0x0001e00f02004986 */ /* 0x0001e8000c10190c */
[----:B------:R1:W-:Y:S01]  /*5340*/  @P6 STG.E desc[UR12][R4.64+0x1e4], R85 ;  /* 0x0001e45504006986 */ /* 0x0003e2000c10190c */
[----:B0-----:R-:W-:Y:S02]  /*5350*/  @P1 IMAD.MOV.U32 R2, RZ, RZ, R6 ;  /* 0x000000ffff021224 */ /* 0x001fe400078e0006 */
[----:B------:R-:W-:-:S05]  /*5360*/  @P1 IMAD.MOV.U32 R3, RZ, RZ, R7 ;  /* 0x000000ffff031224 */ /* 0x000fca00078e0007 */
[----:B------:R1:W-:Y:S01]  /*5370*/  @P1 STG.E desc[UR12][R2.64+0x1e0], R17 ;  /* 0x0001e01102001986 */ /* 0x0003e2000c10190c */
[----:B------:R-:W-:Y:S05]  /*5380*/  @!P0 EXIT ;  /* 0x000000000000894d */ /* 0x000fea0003800000 */
[----:B-1----:R-:W-:-:S05]  /*5390*/  F2FP.TF32.F32.PACK_B R3, R0 ;  /* 0x00000000ff03723e */ /* 0x002fca00024050ff */
[----:B------:R-:W-:Y:S01]  /*53a0*/  STG.E desc[UR12][R6.64+0x1e4], R3 ;  /* 0x0001e40306007986 */ /* 0x000fe2000c10190c */
[----:B------:R-:W-:Y:S05]  /*53b0*/  EXIT ;  /* 0x000000000000794d */ /* 0x000fea0003800000 */
.L_x_10:
[----:B------:R-:W-:-:S13]  /*53c0*/  ISETP.NE.AND P0, PT, R6, RZ, PT ;  /* 0x000000ff0600720c */ /* 0x000fda0003f05270 */
[----:B------:R-:W-:Y:S05]  /*53d0*/  @P0 EXIT ;  /* 0x000000000000094d */ /* 0x000fea0003800000 */
[----:B------:R-:W-:-:S13]  /*53e0*/  ELECT P0, URZ, PT ;  /* 0x00000000003f782f */ /* 0x000fda0003800000 */
[----:B------:R-:W-:Y:S05]  /*53f0*/  @!P0 BRA `(.L_x_147) ;  /* 0x0000000400b88947 */ /* 0x000fea0003800000 */
[----:B------:R-:W-:Y:S02]  /*5400*/  ISETP.GE.AND P0, PT, R4, 0x1, PT ;  /* 0x000000010400780c */ /* 0x000fe40003f06270 */
[----:B---3-5:R-:W-:-:S04]  /*5410*/  SHF.R.S32.HI R3, RZ, 0x1f, R8 ;  /* 0x0000001fff037819 */ /* 0x028fc80000011408 */
[----:B------:R-:W-:-:S07]  /*5420*/  LEA.HI R3, R3, R8, RZ, 0x7 ;  /* 0x0000000803037211 */ /* 0x000fce00078f38ff */
[----:B------:R-:W-:Y:S05]  /*5430*/  @!P0 BRA `(.L_x_147) ;  /* 0x0000000400a88947 */ /* 0x000fea0003800000 */
[----:B------:R-:W-:Y:S01]  /*5440*/  LOP3.LUT R3, R3, 0xffffff80, RZ, 0xc0, !PT ;  /* 0xffffff8003037812 */ /* 0x000fe200078ec0ff */
[----:B------:R-:W-:Y:S01]  /*5450*/  IMAD.SHL.U32 R18, R9, 0x40, RZ ;  /* 0x0000004009127824 */ /* 0x000fe200078e00ff */
[----:B------:R-:W-:Y:S01]  /*5460*/  LOP3.LUT P0, RZ, R8, 0x1f, RZ, 0xc0, !PT ;  /* 0x0000001f08ff7812 */ /* 0x000fe2000780c0ff */
[----:B------:R-:W-:Y:S01]  /*5470*/  ULDC UR4, c[0x0][0x384] ;  /* 0x0000e10000047ab9 */ /* 0x000fe20000000800 */
[----:B------:R-:W-:Y:S01]  /*5480*/  IMAD R0, R12, R13, RZ ;  /* 0x0000000d0c007224 */ /* 0x000fe200078e02ff */
[----:B------:R-:W-:Y:S01]  /*5490*/  ULDC UR5, c[0x0][0x388] ;  /* 0x0000e20000057ab9 */ /* 0x000fe20000000800 */
[----:B------:R-:W-:Y:S01]  /*54a0*/  IMAD.IADD R3, R8, 0x1, -R3 ;  /* 0x0000000108037824 */ /* 0x000fe200078e0a03 */
[----:B------:R-:W-:Y:S01]  /*54b0*/  LOP3.LUT R20, R2, 0x2, RZ, 0xfc, !PT ;  /* 0x0000000202147812 */ /* 0x000fe200078efcff */
[----:B------:R-:W-:Y:S01]  /*54c0*/  IMAD.SHL.U32 R19, R10, 0x80, RZ ;  /* 0x000000800a137824 */ /* 0x000fe200078e00ff */
[----:B------:R-:W-:Y:S01]  /*54d0*/  CS2R R8, SRZ ;  /* 0x0000000000087805 */ /* 0x000fe2000001ff00 */
[----:B------:R-:W-:Y:S01]  /*54e0*/  IMAD.MOV.U32 R6, RZ, RZ, RZ ;  /* 0x000000ffff067224 */ /* 0x000fe200078e00ff */
[C---:B------:R-:W-:Y:S01]  /*54f0*/  ISETP.NE.AND P1, PT, R3.reuse, RZ, PT ;  /* 0x000000ff0300720c */ /* 0x040fe20003f25270 */
[----:B------:R-:W-:Y:S01]  /*5500*/  IMAD.MOV.U32 R7, RZ, RZ, 0x1 ;  /* 0x00000001ff077424 */ /* 0x000fe200078e00ff */
[----:B------:R-:W-:Y:S01]  /*5510*/  ISETP.NE.OR P0, PT, R3, RZ, !P0 ;  /* 0x000000ff0300720c */ /* 0x000fe20004705670 */
[----:B------:R-:W-:-:S04]  /*5520*/  IMAD.HI.U32 R3, R18, UR4, RZ ;  /* 0x0000000412037c27 */ /* 0x000fc8000f8e00ff */
[----:B------:R-:W-:Y:S01]  /*5530*/  IMAD.MOV.U32 R10, RZ, RZ, RZ ;  /* 0x000000ffff0a7224 */ /* 0x000fe200078e00ff */
[----:B------:R-:W-:Y:S01]  /*5540*/  SHF.R.U32.HI R3, RZ, UR5, R3 ;  /* 0x00000005ff037c19 */ /* 0x000fe20008011603 */
[----:B------:R-:W-:-:S07]  /*5550*/  IMAD R0, R5, R0, 0x1 ;  /* 0x0000000105007424 */ /* 0x000fce00078e0200 */
.L_x_151:
[----:B------:R-:W0:Y:S01]  /*5560*/  S2R R12, SR_CgaCtaId ;  /* 0x00000000000c7919 */ /* 0x000e220000008800 */
[----:B------:R-:W-:-:S04]  /*5570*/  MOV R11, 0x400 ;  /* 0x00000400000b7802 */ /* 0x000fc80000000f00 */
[----:B0-----:R-:W-:Y:S02]  /*5580*/  LEA R21, R12, R11, 0x18 ;  /* 0x0000000b0c157211 */ /* 0x001fe400078ec0ff */
[----:B------:R-:W-:-:S03]  /*5590*/  SHF.L.U32 R11, R7, 0x1f, RZ ;  /* 0x0000001f070b7819 */ /* 0x000fc600000006ff */
[----:B------:R-:W-:-:S07]  /*55a0*/  IMAD R12, R6, 0x8, R21 ;  /* 0x00000008060c7824 */ /* 0x000fce00078e0215 */
.L_x_148:
[----:B0-----:R0:W1:Y:S02]  /*55b0*/  SYNCS.PHASECHK.TRANS64.TRYWAIT P2, [R12+URZ+0x36048], R11 ;  /* 0x0360480b0c0075a7 */ /* 0x001064000804017f */
[----:B-1----:R-:W-:Y:S05]  /*55c0*/  @!P2 NANOSLEEP.SYNCS 0x989680 ;  /* 0x009896800000a95d */ /* 0x002fea0003900000 */
[----:B------:R-:W1:Y:S02]  /*55d0*/  @!P2 SYNCS.PHASECHK.TRANS64 P2, [R12+URZ+0x36048], R11 ;  /* 0x0360480b0c00a5a7 */ /* 0x000e64000804007f */
[----:B-1----:R-:W-:Y:S05]  /*55e0*/  @!P2 BRA `(.L_x_148) ;  /* 0xfffffffc00f0a947 */ /* 0x002fea000383ffff */
[----:B0-----:R-:W0:Y:S02]  /*55f0*/  @!P1 LDC R11, c[0x0][0x500] ;  /* 0x00014000ff0b9b82 */ /* 0x001e240000000800 */
[----:B0-----:R0:W-:Y:S02]  /*5600*/  @!P1 SYNCS.ARRIVE.TRANS64 RZ, [R12+URZ+0x36000], R11 ;  /* 0x0360000b0cff99a7 */ /* 0x0011e4000800003f */
[----:B0-----:R-:W-:-:S04]  /*5610*/  PRMT R11, R20, 0x9910, RZ ;  /* 0x00009910140b7816 */ /* 0x001fc800000000ff */
[----:B------:R-:W-:-:S13]  /*5620*/  ISETP.NE.AND P2, PT, R11, 0x2, PT ;  /* 0x000000020b00780c */ /* 0x000fda0003f45270 */
[----:B------:R-:W-:Y:S05]  /*5630*/  @P2 BRA `(.L_x_149) ;  /* 0x0000000000042947 */ /* 0x000fea0003800000 */
[----:B------:R-:W-:Y:S01]  /*5640*/  BPT.TRAP 0x1 ;  /* 0x000000040000795c */ /* 0x000fe20000300000 */
.L_x_149:
[----:B------:R-:W-:Y:S05]  /*5650*/  @P0 BRA `(.L_x_150) ;  /* 0x0000000000040947 */ /* 0x000fea0003800000 */
[----:B------:R-:W-:Y:S01]  /*5660*/  BPT.TRAP 0x1 ;  /* 0x000000040000795c */ /* 0x000fe20000300000 */
.L_x_150:
[----:B------:R-:W0:Y:S01]  /*5670*/  LDC R13, c[0x0][0x380] ;  /* 0x0000e000ff0d7b82 */ /* 0x000e220000000800 */
[----:B------:R-:W-:Y:S01]  /*5680*/  R2UR UR4, R3 ;  /* 0x00000000030472ca */ /* 0x000fe200000e0000 */
[----:B------:R-:W-:Y:S01]  /*5690*/  ULDC UR20, c[0x0][0x38c] ;  /* 0x0000e30000147ab9 */ /* 0x000fe20000000800 */
[----:B------:R-:W-:Y:S01]  /*56a0*/  R2UR UR5, R18 ;  /* 0x00000000120572ca */ /* 0x000fe200000e0000 */
[----:B------:R-:W-:Y:S01]  /*56b0*/  UISETP.NE.AND UP0, UPT, UR20, 0x1, UPT ;  /* 0x000000011400788c */ /* 0x000fe2000bf05270 */
[----:B------:R-:W-:Y:S01]  /*56c0*/  R2UR UR17, R12 ;  /* 0x000000000c1172ca */ /* 0x000fe200000e0000 */
[C---:B------:R-:W-:Y:S01]  /*56d0*/  VIADD R12, R10.reuse, 0x1 ;  /* 0x000000010a0c7836 */ /* 0x040fe20000000000 */
[----:B------:R-:W-:Y:S01]  /*56e0*/  R2UR UR18, R10 ;  /* 0x000000000a1272ca */ /* 0x000fe200000e0000 */
[----:B------:R-:W1:Y:S01]  /*56f0*/  LDC.64 R14, c[0x0][0x3b8] ;  /* 0x0000ee00ff0e7b82 */ /* 0x000e620000000a00 */
[----:B------:R-:W-:Y:S01]  /*5700*/  R2UR UR9, R21 ;  /* 0x00000000150972ca */ /* 0x000fe200000e0000 */
[----:B------:R-:W-:Y:S01]  /*5710*/  VIADD R0, R0, 0xffffffff ;  /* 0xffffffff00007836 */ /* 0x000fe20000000000 */
[----:B------:R-:W-:Y:S01]  /*5720*/  R2UR UR16, R6 ;  /* 0x00000000061072ca */ /* 0x000fe200000e0000 */
[----:B------:R-:W-:Y:S01]  /*5730*/  ULDC.64 UR24, c[0x0][0x198] ;  /* 0x0000660000187ab9 */ /* 0x000fe20000000a00 */
[----:B------:R-:W-:Y:S01]  /*5740*/  R2UR UR12, R9 ;  /* 0x00000000090c72ca */ /* 0x000fe200000e0000 */
[----:B------:R-:W-:Y:S01]  /*5750*/  ULDC.64 UR14, c[0x0][0x3b0] ;  /* 0x0000ec00000e7ab9 */ /* 0x000fe20000000a00 */
[----:B------:R-:W-:Y:S01]  /*5760*/  @UP0 ULDC.64 UR10, c[0x0][0x390] ;  /* 0x0000e400000a0ab9 */ /* 0x000fe20000000a00 */
[----:B------:R-:W1:Y:S01]  /*5770*/  LDC.64 R16, c[0x0][0x3d8] ;  /* 0x0000f600ff107b82 */ /* 0x000e620000000a00 */
[----:B------:R-:W-:Y:S01]  /*5780*/  R2UR UR13, R8 ;  /* 0x00000000080d72ca */ /* 0x000fe200000e0000 */
[----:B------:R-:W-:Y:S01]  /*5790*/  ULDC.64 UR22, c[0x0][0x3d0] ;  /* 0x0000f40000167ab9 */ /* 0x000fe20000000a00 */
[----:B------:R-:W-:Y:S01]  /*57a0*/  ISETP.GT.AND P5, PT, R0, 0x1, PT ;  /* 0x000000010000780c */ /* 0x000fe20003fa4270 */
[----:B------:R-:W-:-:S02]  /*57b0*/  USHF.L.U32 UR18, UR18, 0x5, URZ ;  /* 0x0000000512127899 */ /* 0x000fc4000800063f */
[----:B------:R-:W-:Y:S01]  /*57c0*/  UIADD3 UR17, UR17, 0x36000, URZ ;  /* 0x0003600011117890 */ /* 0x000fe2000fffe03f */
[----:B0-----:R-:W-:Y:S01]  /*57d0*/  ISETP.NE.AND P2, PT, R13, 0x1, PT ;  /* 0x000000010d00780c */ /* 0x001fe20003f45270 */
[----:B------:R-:W-:Y:S01]  /*57e0*/  ULEA UR16, UR16, UR9, 0xd ;  /* 0x0000000910107291 */ /* 0x000fe2000f8e683f */
[----:B------:R-:W-:Y:S01]  /*57f0*/  UMOV UR26, 0x0 ;  /* 0x00000000001a7882 */ /* 0x000fe20000000000 */
[----:B------:R-:W-:-:S03]  /*5800*/  UMOV UR27, 0x10000000 ;  /* 0x10000000001b7882 */ /* 0x000fc60000000000 */
[----:B------:R-:W-:-:S07]  /*5810*/  UMOV UR9, UR17 ;  /* 0x0000001100097c82 */ /* 0x000fce0008000000 */
[----:B------:R-:W-:Y:S01]  /*5820*/  @P2 IMAD.U32 R11, RZ, RZ, UR4 ;  /* 0x00000004ff0b2e24 */ /* 0x000fe2000f8e00ff */
[----:B------:R-:W-:Y:S01]  /*5830*/  UIADD3 UR4, UP1, UR24, 0xf0, URZ ;  /* 0x000000f018047890 */ /* 0x000fe2000ff3e03f */
[----:B-1----:R-:W-:Y:S01]  /*5840*/  IMAD R10, R8, R15, R17 ;  /* 0x0000000f080a7224 */ /* 0x002fe200078e0211 */
[----:B------:R-:W-:Y:S02]  /*5850*/  UIADD3 UR24, UP2, UR24, 0x1f0, URZ ;  /* 0x000001f018187890 */ /* 0x000fe4000ff5e03f */
[----:B------:R-:W-:Y:S01]  /*5860*/  @P2 R2UR UR5, R11 ;  /* 0x000000000b0522ca */ /* 0x000fe200000e0000 */
[----:B------:R-:W-:Y:S01]  /*5870*/  IMAD R11, R6, 0x4000, R21 ;  /* 0x00004000060b7824 */ /* 0x000fe200078e0215 */
[----:B------:R-:W-:Y:S01]  /*5880*/  ISETP.NE.AND P2, PT, R12, R5, PT ;  /* 0x000000050c00720c */ /* 0x000fe20003f45270 */
[----:B------:R-:W-:-:S03]  /*5890*/  VIADD R6, R6, 0x1 ;  /* 0x0000000106067836 */ /* 0x000fc60000000000 */
[----:B------:R-:W-:Y:S01]  /*58a0*/  R2UR UR8, R11 ;  /* 0x000000000b0872ca */ /* 0x000fe200000e0000 */
[----:B------:R-:W-:Y:S01]  /*58b0*/  IMAD R11, R9, R14, R16 ;  /* 0x0000000e090b7224 */ /* 0x000fe200078e0210 */
[C---:B------:R-:W-:Y:S01]  /*58c0*/  ISETP.NE.AND P4, PT, R6.reuse, 0x9, PT ;  /* 0x000000090600780c */ /* 0x040fe20003f85270 */
[----:B------:R-:W0:Y:S03]  /*58d0*/  LDC R14, c[0x0][0x3c8] ;  /* 0x0000f200ff0e7b82 */ /* 0x000e260000000800 */
[----:B------:R-:W-:Y:S01]  /*58e0*/  PRMT R10, R11, 0x40, R10 ;  /* 0x000000400b0a7816 */ /* 0x000fe2000000000a */
[----:B------:R-:W-:Y:S01]  /*58f0*/  UIADD3 UR6, -UR5, URZ, URZ ;  /* 0x0000003f05067290 */ /* 0x000fe2000fffe13f */
[----:B------:R-:W-:Y:S01]  /*5900*/  VIADD R11, R9, 0x1 ;  /* 0x00000001090b7836 */ /* 0x000fe20000000000 */
[----:B------:R-:W-:Y:S01]  /*5910*/  UMOV UR21, UR5 ;  /* 0x0000000500157c82 */ /* 0x000fe20008000000 */
[----:B------:R-:W-:Y:S01]  /*5920*/  @P2 IMAD.MOV R11, RZ, RZ, R9 ;  /* 0x000000ffff0b2224 */ /* 0x000fe200078e0209 */
[----:B------:R-:W-:-:S02]  /*5930*/  SEL R6, R6, RZ, P4 ;  /* 0x000000ff06067207 */ /* 0x000fc40002000000 */
[----:B------:R-:W-:Y:S01]  /*5940*/  IMAD R13, R13, UR6, R18 ;  /* 0x000000060d0d7c24 */ /* 0x000fe2000f8e0212 */
[----:B------:R-:W-:Y:S02]  /*5950*/  UIMAD.WIDE.U32 UR6, UR5, UR10, URZ ;  /* 0x0000000a050672a5 */ /* 0x000fe4000f8e003f */
[----:B------:R-:W-:Y:S02]  /*5960*/  UIADD3 UR8, UR8, 0x12000, URZ ;  /* 0x0001200008087890 */ /* 0x000fe4000fffe03f */
[----:B------:R-:W-:Y:S01]  /*5970*/  @UP0 USHF.R.U32.HI UR21, URZ, UR11, UR7 ;  /* 0x0000000b3f150299 */ /* 0x000fe20008011607 */
[----:B------:R-:W-:Y:S01]  /*5980*/  R2UR UR19, R13 ;  /* 0x000000000d1372ca */ /* 0x000fe200000e0000 */
[----:B------:R-:W-:Y:S01]  /*5990*/  UMOV UR10, UR18 ;  /* 0x00000012000a7c82 */ /* 0x000fe20008000000 */
[----:B------:R-:W-:Y:S01]  /*59a0*/  R2UR UR7, R10 ;  /* 0x000000000a0772ca */ /* 0x000fe200000e0000 */
[----:B------:R-:W-:Y:S01]  /*59b0*/  UIADD3 UR6, -UR21, URZ, URZ ;  /* 0x0000003f15067290 */ /* 0x000fe2000fffe13f */
[----:B------:R-:W-:Y:S01]  /*59c0*/  R2UR UR11, R19 ;  /* 0x00000000130b72ca */ /* 0x000fe200000e0000 */
[----:B------:R-:W-:Y:S01]  /*59d0*/  VIADD R13, R8, 0x1 ;  /* 0x00000001080d7836 */ /* 0x000fe20000000000 */
[----:B------:R-:W-:Y:S01]  /*59e0*/  SEL R10, RZ, 0x1, P4 ;  /* 0x00000001ff0a7807 */ /* 0x000fe20002000000 */
[----:B------:R-:W-:Y:S01]  /*59f0*/  UIMAD UR20, UR20, UR6, UR5 ;  /* 0x00000006141472a4 */ /* 0x000fe2000f8e0205 */
[----:B0-----:R-:W-:Y:S01]  /*5a00*/  ISETP.NE.AND P3, PT, R11, R14, PT ;  /* 0x0000000e0b00720c */ /* 0x001fe20003f65270 */
[----:B------:R-:W-:Y:S01]  /*5a10*/  UIADD3.X UR5, URZ, UR25, URZ, UP1, !UPT ;  /* 0x000000193f057290 */ /* 0x000fe20008ffe43f */
[----:B------:R-:W-:Y:S01]  /*5a20*/  LOP3.LUT R7, R7, R10, RZ, 0x3c, !PT ;  /* 0x0000000a07077212 */ /* 0x000fe200078e3cff */
[----:B------:R-:W-:Y:S01]  /*5a30*/  UIMAD UR20, UR20, UR15, UR23 ;  /* 0x0000000f141472a4 */ /* 0x000fe2000f8e0217 */
[----:B------:R-:W-:Y:S01]  /*5a40*/  SEL R10, R12, RZ, P2 ;  /* 0x000000ff0c0a7207 */ /* 0x000fe20001000000 */
[----:B------:R-:W-:Y:S01]  /*5a50*/  UIMAD UR19, UR19, UR14, UR22 ;  /* 0x0000000e131372a4 */ /* 0x000fe2000f8e0216 */
[----:B------:R-:W-:Y:S01]  /*5a60*/  SEL R9, R11, RZ, P3 ;  /* 0x000000ff0b097207 */ /* 0x000fe20001800000 */
[----:B------:R-:W-:-:S02]  /*5a70*/  UPRMT UR6, UR7, 0x5410, URZ ;  /* 0x0000541007067896 */ /* 0x000fc4000800003f */
[----:B------:R-:W-:-:S04]  /*5a80*/  UIADD3.X UR25, URZ, UR25, URZ, UP2, !UPT ;  /* 0x000000193f197290 */ /* 0x000fc800097fe43f */
[----:B------:R-:W-:-:S03]  /*5a90*/  @P3 IMAD.MOV R13, RZ, RZ, R8 ;  /* 0x000000ffff0d3224 */ /* 0x000fc600078e0208 */
[----:B------:R0:W-:Y:S01]  /*5aa0*/  UTMALDG.4D.IM2COL [UR16], [UR4], UR6 ;  /* 0x00000010040073b4 */ /* 0x0001e20008058006 */
[----:B------:R-:W-:Y:S01]  /*5ab0*/  IMAD.MOV.U32 R8, RZ, RZ, R13 ;  /* 0x000000ffff087224 */ /* 0x000fe200078e000d */
[----:B------:R0:W-:Y:S02]  /*5ac0*/  UTMALDG.4D [UR8], [UR24], desc[UR26] ;  /* 0x00001a08180075b4 */ /* 0x0001e40008019000 */
[----:B0-----:R-:W-:Y:S05]  /*5ad0*/  @P5 BRA `(.L_x_151) ;  /* 0xfffffff800a05947 */ /* 0x001fea000383ffff */
.L_x_147:
[----:B------:R-:W-:Y:S01]  /*5ae0*/  ISETP.GE.U32.AND P2, PT, R4, 0x9, PT ;  /* 0x000000090400780c */ /* 0x000fe20003f46070 */
[----:B------:R-:W-:Y:S05]  /*5af0*/  WARPSYNC.ALL ;  /* 0x0000000000007948 */ /* 0x000fea0003800000 */
[----:B------:R-:W-:-:S07]  /*5b00*/  ELECT P1, URZ, PT ;  /* 0x00000000003f782f */ /* 0x000fce0003820000 */
[----:B------:R-:W-:-:S05]  /*5b10*/  @P2 IMAD.WIDE.U32 R6, R4, 0x38e38e39, RZ ;  /* 0x38e38e3904062825 */ /* 0x000fca00078e00ff */
[----:B-----5:R-:W-:-:S04]  /*5b20*/  @P2 SHF.R.U32.HI R0, RZ, 0x1, R7 ;  /* 0x00000001ff002819 */ /* 0x020fc80000011607 */
[----:B------:R-:W-:-:S04]  /*5b30*/  @P2 LOP3.LUT R0, R0, 0x1, RZ, 0xc0, !PT ;  /* 0x0000000100002812 */ /* 0x000fc800078ec0ff */
[----:B------:R-:W-:Y:S01]  /*5b40*/  @P2 ISETP.NE.U32.AND P0, PT, R0, 0x1, PT ;  /* 0x000000010000280c */ /* 0x000fe20003f05070 */
[----:B------:R-:W-:-:S12]  /*5b50*/  @!P1 EXIT ;  /* 0x000000000000994d */ /* 0x000fd80003800000 */
[----:B------:R-:W-:Y:S01]  /*5b60*/  LOP3.LUT R2, R2, 0x2, RZ, 0xfc, !PT ;  /* 0x0000000202027812 */ /* 0x000fe200078efcff */
[----:B------:R-:W-:Y:S01]  /*5b70*/  IMAD.MOV.U32 R0, RZ, RZ, 0x1 ;  /* 0x00000001ff007424 */ /* 0x000fe200078e00ff */
[----:B------:R-:W-:Y:S02]  /*5b80*/  @P2 ISETP.NE.U32.AND.EX P0, PT, RZ, RZ, PT, P0 ;  /* 0x000000ffff00220c */ /* 0x000fe40003f05100 */
[----:B------:R-:W-:Y:S02]  /*5b90*/  ISETP.NE.AND P1, PT, R2, 0x3, PT ;  /* 0x000000030200780c */ /* 0x000fe40003f25270 */
[----:B------:R-:W-:-:S11]  /*5ba0*/  @P2 SEL R0, RZ, 0x1, !P0 ;  /* 0x00000001ff002807 */ /* 0x000fd60004000000 */
[----:B------:R-:W-:Y:S05]  /*5bb0*/  @!P1 BRA `(.L_x_152) ;  /* 0x0000000000049947 */ /* 0x000fea0003800000 */
[----:B------:R-:W-:Y:S01]  /*5bc0*/  BPT.TRAP 0x1 ;  /* 0x000000040000795c */ /* 0x000fe20000300000 */
.L_x_152:
[----:B------:R-:W0:Y:S01]  /*5bd0*/  S2R R5, SR_CgaCtaId ;  /* 0x0000000000057919 */ /* 0x000e220000008800 */
[----:B---3--:R-:W-:Y:S01]  /*5be0*/  IMAD.WIDE.U32 R2, R4, 0x38e38e39, RZ ;  /* 0x38e38e3904027825 */ /* 0x008fe200078e00ff */
[----:B------:R-:W-:-:S04]  /*5bf0*/  MOV R2, 0x400 ;  /* 0x0000040000027802 */ /* 0x000fc80000000f00 */
[----:B------:R-:W-:-:S05]  /*5c00*/  SHF.R.U32.HI R3, RZ, 0x1, R3 ;  /* 0x00000001ff037819 */ /* 0x000fca0000011603 */
[----:B------:R-:W-:Y:S01]  /*5c10*/  IMAD R4, R3, -0x9, R4 ;  /* 0xfffffff703047824 */ /* 0x000fe200078e0204 */
[----:B0-----:R-:W-:Y:S02]  /*5c20*/  LEA R2, R5, R2, 0x18 ;  /* 0x0000000205027211 */ /* 0x001fe400078ec0ff */
[----:B------:R-:W-:-:S03]  /*5c30*/  SHF.L.U32 R5, R0, 0x1f, RZ ;  /* 0x0000001f00057819 */ /* 0x000fc600000006ff */
[----:B------:R-:W-:-:S04]  /*5c40*/  VIADD R3, R2, 0x36048 ;  /* 0x0003604802037836 */ /* 0x000fc80000000000 */
[----:B------:R-:W-:-:S07]  /*5c50*/  IMAD R2, R4, 0x8, R3 ;  /* 0x0000000804027824 */ /* 0x000fce00078e0203 */
.L_x_153:
[----:B0-----:R0:W1:Y:S02]  /*5c60*/  SYNCS.PHASECHK.TRANS64.TRYWAIT P0, [R2+URZ], R5 ;  /* 0x00000005020075a7 */ /* 0x001064000800017f */
[----:B-1----:R-:W-:Y:S05]  /*5c70*/  @!P0 NANOSLEEP.SYNCS 0x989680 ;  /* 0x009896800000895d */ /* 0x002fea0003900000 */
[----:B------:R-:W1:Y:S02]  /*5c80*/  @!P0 SYNCS.PHASECHK.TRANS64 P0, [R2+URZ], R5 ;  /* 0x00000005020085a7 */ /* 0x000e64000800007f */
[----:B-1----:R-:W-:Y:S05]  /*5c90*/  @!P0 BRA `(.L_x_153) ;  /* 0xfffffffc00f08947 */ /* 0x002fea000383ffff */
[----:B------:R-:W-:-:S05]  /*5ca0*/  VIADD R4, R4, 0x1 ;  /* 0x0000000104047836 */ /* 0x000fca0000000000 */
[----:B------:R-:W-:-:S04]  /*5cb0*/  ISETP.NE.AND P0, PT, R4, 0x9, PT ;  /* 0x000000090400780c */ /* 0x000fc80003f05270 */
[----:B0-----:R-:W-:Y:S02]  /*5cc0*/  SEL R5, RZ, 0x1, P0 ;  /* 0x00000001ff057807 */ /* 0x001fe40000000000 */
[----:B------:R-:W-:Y:S02]  /*5cd0*/  SEL R4, R4, RZ, P0 ;  /* 0x000000ff04047207 */ /* 0x000fe40000000000 */
[----:B------:R-:W-:-:S03]  /*5ce0*/  LOP3.LUT R7, R0, R5, RZ, 0x3c, !PT ;  /* 0x0000000500077212 */ /* 0x000fc600078e3cff */
[----:B------:R-:W-:Y:S01]  /*5cf0*/  IMAD R0, R4, 0x8, R3 ;  /* 0x0000000804007824 */ /* 0x000fe200078e0203 */
[----:B------:R-:W-:-:S07]  /*5d00*/  SHF.L.U32 R5, R7, 0x1f, RZ ;  /* 0x0000001f07057819 */ /* 0x000fce00000006ff */
.L_x_154:
        /* <DEDUP_REMOVED lines=11> */
.L_x_155:
        /* <DEDUP_REMOVED lines=11> */
.L_x_156:
        /* <DEDUP_REMOVED lines=11> */
.L_x_157:
        /* <DEDUP_REMOVED lines=11> */
.L_x_158:
        /* <DEDUP_REMOVED lines=11> */
.L_x_159:
        /* <DEDUP_REMOVED lines=11> */
.L_x_160:
        /* <DEDUP_REMOVED lines=11> */
.L_x_161:
[----:B0-----:R0:W1:Y:S02]  /*61e0*/  SYNCS.PHASECHK.TRANS64.TRYWAIT P0, [R4+URZ], R3 ;  /* 0x00000003040075a7 */ /* 0x001064000800017f */
[----:B-1----:R-:W-:Y:S05]  /*61f0*/  @!P0 NANOSLEEP.SYNCS 0x989680 ;  /* 0x009896800000895d */ /* 0x002fea0003900000 */
[----:B------:R-:W1:Y:S02]  /*6200*/  @!P0 SYNCS.PHASECHK.TRANS64 P0, [R4+URZ], R3 ;  /* 0x00000003040085a7 */ /* 0x000e64000800007f */
[----:B-1----:R-:W-:Y:S05]  /*6210*/  @P0 EXIT ;  /* 0x000000000000094d */ /* 0x002fea0003800000 */
[----:B------:R-:W-:Y:S05]  /*6220*/  BRA `(.L_x_161) ;  /* 0xfffffffc00ec7947 */ /* 0x000fea000383ffff */
.L_x_162:
[----:B------:R-:W-:-:S00]  /*6230*/  BRA `(.L_x_162) ;  /* 0xfffffffc00fc7947 */ /* 0x000fc0000383ffff */
[----:B------:R-:W-:-:S00]  /*6240*/  NOP ;  /* 0x0000000000007918 */ /* 0x000fc00000000000 */
        /* <DEDUP_REMOVED lines=11> */
.L_x_163:


//--------------------- .nv.shared._ZN7cutlass13device_kernelINS_4conv6kernel13ConvUniversalINS1_16ConvProblemShapeILNS1_8OperatorE0ELi2EEENS1_10collective14CollectiveConvINS1_46MainloopSm90TmaGmmaWarpSpecializedImplicitGemmILS5_0ELi9ELi2EN4cute5tupleIJNSA_1CILi1EEESD_SD_EEENS1_36KernelImplicitTmaWarpSpecializedSm90ELi1EEENSB_IJNSC_ILi64EEENSC_ILi128EEENSB_IJNSC_ILi32EEEEEEEEENS_10tfloat32_tESM_NSA_8TiledMMAINSA_8MMA_AtomIJNSA_4SM904GMMA30MMA_64x128x8_F32TF32TF32_SS_TNILNSQ_7ScaleInE1ELSS_1EEEEEENSA_6LayoutISE_NSB_IJNSC_ILi0EEESW_SW_EEEEENSB_IJNSA_10UnderscoreESZ_SZ_EEEEENS7_6detail26Sm90ImplicitGemmTileTraitsINSA_20SM90_TMA_LOAD_IM2COLENSA_14ComposedLayoutINSA_7SwizzleILi3ELi4ELi3EEENSA_18smem_ptr_flag_bitsILi32EEENSV_INSB_IJNSB_IJNSC_ILi8EEES1A_EEENSB_IJSJ_SD_EEENSB_IJSD_NSC_ILi9EEEEEEEEENSB_IJNSB_IJSJ_NSC_ILi256EEEEEENSB_IJSD_SW_EEENSB_IJSW_NSC_ILi2048EEEEEEEEEEEEEvEENS13_INSA_13SM90_TMA_LOADENS15_IS17_S19_NSV_INSB_IJNSB_IJS1A_NSC_ILi16EEEEEES1C_S1E_EEENSB_IJS1H_S1I_NSB_IJSW_NSC_ILi4096EEEEEEEEEEEEEvEEEENS_8epilogue10collective6detail29Sm90TmaWarpSpecializedAdapterINS21_15DefaultEpilogueISM_NSB_IJNSB_IJlllEEESD_SW_EEES26_NS20_6thread17LinearCombinationISM_Li1EffLNS27_9ScaleType4KindE0ELNS_15FloatRoundStyleE2ESM_EENS_4gemm15EpilogueDefaultEEEEEvvEEEEvNT_6ParamsE --------------------------
	.section	.nv.shared._ZN7cutlass13device_kernelINS_4conv6kernel13ConvUniversalINS1_16ConvProblemShapeILNS1_8OperatorE0ELi2EEENS1_10collective14CollectiveConvINS1_46MainloopSm90TmaGmmaWarpSpecializedImplicitGemmILS5_0ELi9ELi2EN4cute5tupleIJNSA_1CILi1EEESD_SD_EEENS1_36KernelImplicitTmaWarpSpecializedSm90ELi1EEENSB_IJNSC_ILi64EEENSC_ILi128EEENSB_IJNSC_ILi32EEEEEEEEENS_10tfloat32_tESM_NSA_8TiledMMAINSA_8MMA_AtomIJNSA_4SM904GMMA30MMA_64x128x8_F32TF32TF32_SS_TNILNSQ_7ScaleInE1ELSS_1EEEEEENSA_6LayoutISE_NSB_IJNSC_ILi0EEESW_SW_EEEEENSB_IJNSA_10UnderscoreESZ_SZ_EEEEENS7_6detail26Sm90ImplicitGemmTileTraitsINSA_20SM90_TMA_LOAD_IM2COLENSA_14ComposedLayoutINSA_7SwizzleILi3ELi4ELi3EEENSA_18smem_ptr_flag_bitsILi32EEENSV_INSB_IJNSB_IJNSC_ILi8EEES1A_EEENSB_IJSJ_SD_EEENSB_IJSD_NSC_ILi9EEEEEEEEENSB_IJNSB_IJSJ_NSC_ILi256EEEEEENSB_IJSD_SW_EEENSB_IJSW_NSC_ILi2048EEEEEEEEEEEEEvEENS13_INSA_13SM90_TMA_LOADENS15_IS17_S19_NSV_INSB_IJNSB_IJS1A_NSC_ILi16EEEEEES1C_S1E_EEENSB_IJS1H_S1I_NSB_IJSW_NSC_ILi4096EEEEEEEEEEEEEvEEEENS_8epilogue10collective6detail29Sm90TmaWarpSpecializedAdapterINS21_15DefaultEpilogueISM_NSB_IJNSB_IJlllEEESD_SW_EEES26_NS20_6thread17LinearCombinationISM_Li1EffLNS27_9ScaleType4KindE0ELNS_15FloatRoundStyleE2ESM_EENS_4gemm15EpilogueDefaultEEEEEvvEEEEvNT_6ParamsE,"aw",@nobits
	.sectionflags	@""
	.align	16
	.zero		1024


//--------------------- .nv.shared.reserved.0     --------------------------
	.section	.nv.shared.reserved.0,"aw",@nobits
	.weak		__nv_reservedSMEM_offset_0_alias
	.size		__nv_reservedSMEM_offset_0_alias, 0, 0
	.other		__nv_reservedSMEM_offset_0_alias,@"STO_CUDA_RESERVED_SHARED STV_DEFAULT"
__nv_reservedSMEM_offset_0_alias:
	.zero		0


//--------------------- .nv.global                --------------------------
	.section	.nv.global,"aw",@nobits
.nv.global:
	.type		_ZN39_INTERNAL_81e6f543_4_k_cu_26806a16_33254cute1_E,@object
	.size		_ZN39_INTERNAL_81e6f543_4_k_cu_26806a16_33254cute1_E,(_ZN39_INTERNAL_81e6f543_4_k_cu_26806a16_33254cuda3std3__45__cpo6cbeginE - _ZN39_INTERNAL_81e6f543_4_k_cu_26806a16_33254cute1_E)
_ZN39_INTERNAL_81e6f543_4_k_cu_26806a16_33254cute1_E:
	.zero		1
	.type		_ZN39_INTERNAL_81e6f543_4_k_cu_26806a16_33254cuda3std3__45__cpo6cbeginE,@object
	.size		_ZN39_INTERNAL_81e6f543_4_k_cu_26806a16_33254cuda3std3__45__cpo6cbeginE,(_ZN39_INTERNAL_81e6f543_4_k_cu_26806a16_33254cuda3std3__48in_placeE - _ZN39_INTERNAL_81e6f543_4_k_cu_26806a16_33254cuda3std3__45__cpo6cbeginE)
_ZN39_INTERNAL_81e6f543_4_k_cu_26806a16_33254cuda3std3__45__cpo6cbeginE:
	.zero		1
	.type		_ZN39_INTERNAL_81e6f543_4_k_cu_26806a16_33254cuda3std3__48in_placeE,@object
	.size		_ZN39_INTERNAL_81e6f543_4_k_cu_26806a16_33254cuda3std3__48in_placeE,(_ZN39_INTERNAL_81e6f543_4_k_cu_26806a16_33254cuda3std6ranges3__45__cpo9iter_moveE - _ZN39_INTERNAL_81e6f543_4_k_cu_26806a16_33254cuda3std3__48in_placeE)
_ZN39_INTERNAL_81e6f543_4_k_cu_26806a16_33254cuda3std3__48in_placeE:
	.zero		1
	.type		_ZN39_INTERNAL_81e6f543_4_k_cu_26806a16_33254cuda3std6ranges3__45__cpo9iter_moveE,@object
	.size		_ZN39_INTERNAL_81e6f543_4_k_cu_26806a16_33254cuda3std6ranges3__45__cpo9iter_moveE,(_ZN39_INTERNAL_81e6f543_4_k_cu_26806a16_33254cuda3std3__45__cpo5beginE - _ZN39_INTERNAL_81e6f543_4_k_cu_26806a16_33254cuda3std6ranges3__45__cpo9iter_moveE)
_ZN39_INTERNAL_81e6f543_4_k_cu_26806a16_33254cuda3std6ranges3__45__cpo9iter_moveE:
	.zero		1
	.type		_ZN39_INTERNAL_81e6f543_4_k_cu_26806a16_33254cuda3std3__45__cpo5beginE,@object
	.size		_ZN39_INTERNAL_81e6f543_4_k_cu_26806a16_33254cuda3std3__45__cpo5beginE,(_ZN39_INTERNAL_81e6f543_4_k_cu_26806a16_33254cuda3std3__441_GLOBAL__N__81e6f543_4_k_cu_26806a16_33256ignoreE - _ZN39_INTERNAL_81e6f543_4_k_cu_26806a16_33254cuda3std3__45__cpo5beginE)
_ZN39_INTERNAL_81e6f543_4_k_cu_26806a16_33254cuda3std3__45__cpo5beginE:
	.zero		1
	.type		_ZN39_INTERNAL_81e6f543_4_k_cu_26806a16_33254cuda3std3__441_GLOBAL__N__81e6f543_4_k_cu_26806a16_33256ignoreE,@object
	.size		_ZN39_INTERNAL_81e6f543_4_k_cu_26806a16_33254cuda3std3__441_GLOBAL__N__81e6f543_4_k_cu_26806a16_33256ignoreE,(_ZN39_INTERNAL_81e6f543_4_k_cu_26806a16_33254cute7productE - _ZN39_INTERNAL_81e6f543_4_k_cu_26806a16_33254cuda3std3__441_GLOBAL__N__81e6f543_4_k_cu_26806a16_33256ignoreE)
_ZN39_INTERNAL_81e6f543_4_k_cu_26806a16_33254cuda3std3__441_GLOBAL__N__81e6f543_4_k_cu_26806a16_33256ignoreE:
	.zero		1
	.type		_ZN39_INTERNAL_81e6f543_4_k_cu_26806a16_33254cute7productE,@object
	.size		_ZN39_INTERNAL_81e6f543_4_k_cu_26806a16_33254cute7productE,(_ZN39_INTERNAL_81e6f543_4_k_cu_26806a16_33254cuda3std3__45__cpo3endE - _ZN39_INTERNAL_81e6f543_4_k_cu_26806a16_33254cute7productE)
_ZN39_INTERNAL_81e6f543_4_k_cu_26806a16_33254cute7productE:
	.zero		1
	.type		_ZN39_INTERNAL_81e6f543_4_k_cu_26806a16_33254cuda3std3__45__cpo3endE,@object
	.size		_ZN39_INTERNAL_81e6f543_4_k_cu_26806a16_33254cuda3std3__45__cpo3endE,(_ZN39_INTERNAL_81e6f543_4_k_cu_26806a16_33254cuda3std3__419piecewise_constructE - _ZN39_INTERNAL_81e6f543_4_k_cu_26806a16_33254cuda3std3__45__cpo3endE)
_ZN39_INTERNAL_81e6f543_4_k_cu_26806a16_33254cuda3std3__45__cpo3endE:
	.zero		1
	.type		_ZN39_INTERNAL_81e6f543_4_k_cu_26806a16_33254cuda3std3__419piecewise_constructE,@object
	.size		_ZN39_INTERNAL_81e6f543_4_k_cu_26806a16_33254cuda3std3__419piecewise_constructE,(_ZN39_INTERNAL_81e6f543_4_k_cu_26806a16_33254cuda3std3__45__cpo4cendE - _ZN39_INTERNAL_81e6f543_4_k_cu_26806a16_33254cuda3std3__419piecewise_constructE)
_ZN39_INTERNAL_81e6f543_4_k_cu_26806a16_33254cuda3std3__419piecewise_constructE:
	.zero		1
	.type		_ZN39_INTERNAL_81e6f543_4_k_cu_26806a16_33254cuda3std3__45__cpo4cendE,@object
	.size		_ZN39_INTERNAL_81e6f543_4_k_cu_26806a16_33254cuda3std3__45__cpo4cendE,(_ZN39_INTERNAL_81e6f543_4_k_cu_26806a16_33254cuda3std6ranges3__45__cpo4swapE - _ZN39_INTERNAL_81e6f543_4_k_cu_26806a16_33254cuda3std3__45__cpo4cendE)
_ZN39_INTERNAL_81e6f543_4_k_cu_26806a16_33254cuda3std3__45__cpo4cendE:
	.zero		1
	.type		_ZN39_INTERNAL_81e6f543_4_k_cu_26806a16_33254cuda3std6ranges3__45__cpo4swapE,@object
	.size		_ZN39_INTERNAL_81e6f543_4_k_cu_26806a16_33254cuda3std6ranges3__45__cpo4swapE,(.L_7 - _ZN39_INTERNAL_81e6f543_4_k_cu_26806a16_33254cuda3std6ranges3__45__cpo4swapE)
_ZN39_INTERNAL_81e6f543_4_k_cu_26806a16_33254cuda3std6ranges3__45__cpo4swapE:
	.zero		1
.L_7:


//--------------------- .nv.constant0._ZN7cutlass13device_kernelINS_4conv6kernel13ConvUniversalINS1_16ConvProblemShapeILNS1_8OperatorE0ELi2EEENS1_10collective14CollectiveConvINS1_46MainloopSm90TmaGmmaWarpSpecializedImplicitGemmILS5_0ELi9ELi2EN4cute5tupleIJNSA_1CILi1EEESD_SD_EEENS1_36KernelImplicitTmaWarpSpecializedSm90ELi1EEENSB_IJNSC_ILi64EEENSC_ILi128EEENSB_IJNSC_ILi32EEEEEEEEENS_10tfloat32_tESM_NSA_8TiledMMAINSA_8MMA_AtomIJNSA_4SM904GMMA30MMA_64x128x8_F32TF32TF32_SS_TNILNSQ_7ScaleInE1ELSS_1EEEEEENSA_6LayoutISE_NSB_IJNSC_ILi0EEESW_SW_EEEEENSB_IJNSA_10UnderscoreESZ_SZ_EEEEENS7_6detail26Sm90ImplicitGemmTileTraitsINSA_20SM90_TMA_LOAD_IM2COLENSA_14ComposedLayoutINSA_7SwizzleILi3ELi4ELi3EEENSA_18smem_ptr_flag_bitsILi32EEENSV_INSB_IJNSB_IJNSC_ILi8EEES1A_EEENSB_IJSJ_SD_EEENSB_IJSD_NSC_ILi9EEEEEEEEENSB_IJNSB_IJSJ_NSC_ILi256EEEEEENSB_IJSD_SW_EEENSB_IJSW_NSC_ILi2048EEEEEEEEEEEEEvEENS13_INSA_13SM90_TMA_LOADENS15_IS17_S19_NSV_INSB_IJNSB_IJS1A_NSC_ILi16EEEEEES1C_S1E_EEENSB_IJS1H_S1I_NSB_IJSW_NSC_ILi4096EEEEEEEEEEEEEvEEEENS_8epilogue10collective6detail29Sm90TmaWarpSpecializedAdapterINS21_15DefaultEpilogueISM_NSB_IJNSB_IJlllEEESD_SW_EEES26_NS20_6thread17LinearCombinationISM_Li1EffLNS27_9ScaleType4KindE0ELNS_15FloatRoundStyleE2ESM_EENS_4gemm15EpilogueDefaultEEEEEvvEEEEvNT_6ParamsE --------------------------
	.section	.nv.constant0._ZN7cutlass13device_kernelINS_4conv6kernel13ConvUniversalINS1_16ConvProblemShapeILNS1_8OperatorE0ELi2EEENS1_10collective14CollectiveConvINS1_46MainloopSm90TmaGmmaWarpSpecializedImplicitGemmILS5_0ELi9ELi2EN4cute5tupleIJNSA_1CILi1EEESD_SD_EEENS1_36KernelImplicitTmaWarpSpecializedSm90ELi1EEENSB_IJNSC_ILi64EEENSC_ILi128EEENSB_IJNSC_ILi32EEEEEEEEENS_10tfloat32_tESM_NSA_8TiledMMAINSA_8MMA_AtomIJNSA_4SM904GMMA30MMA_64x128x8_F32TF32TF32_SS_TNILNSQ_7ScaleInE1ELSS_1EEEEEENSA_6LayoutISE_NSB_IJNSC_ILi0EEESW_SW_EEEEENSB_IJNSA_10UnderscoreESZ_SZ_EEEEENS7_6detail26Sm90ImplicitGemmTileTraitsINSA_20SM90_TMA_LOAD_IM2COLENSA_14ComposedLayoutINSA_7SwizzleILi3ELi4ELi3EEENSA_18smem_ptr_flag_bitsILi32EEENSV_INSB_IJNSB_IJNSC_ILi8EEES1A_EEENSB_IJSJ_SD_EEENSB_IJSD_NSC_ILi9EEEEEEEEENSB_IJNSB_IJSJ_NSC_ILi256EEEEEENSB_IJSD_SW_EEENSB_IJSW_NSC_ILi2048EEEEEEEEEEEEEvEENS13_INSA_13SM90_TMA_LOADENS15_IS17_S19_NSV_INSB_IJNSB_IJS1A_NSC_ILi16EEEEEES1C_S1E_EEENSB_IJS1H_S1I_NSB_IJSW_NSC_ILi4096EEEEEEEEEEEEEvEEEENS_8epilogue10collective6detail29Sm90TmaWarpSpecializedAdapterINS21_15DefaultEpilogueISM_NSB_IJNSB_IJlllEEESD_SW_EEES26_NS20_6thread17LinearCombinationISM_Li1EffLNS27_9ScaleType4KindE0ELNS_15FloatRoundStyleE2ESM_EENS_4gemm15EpilogueDefaultEEEEEvvEEEEvNT_6ParamsE,"a",@progbits
	.sectionflags	@""
	.align	4
.nv.constant0._ZN7cutlass13device_kernelINS_4conv6kernel13ConvUniversalINS1_16ConvProblemShapeILNS1_8OperatorE0ELi2EEENS1_10collective14CollectiveConvINS1_46MainloopSm90TmaGmmaWarpSpecializedImplicitGemmILS5_0ELi9ELi2EN4cute5tupleIJNSA_1CILi1EEESD_SD_EEENS1_36KernelImplicitTmaWarpSpecializedSm90ELi1EEENSB_IJNSC_ILi64EEENSC_ILi128EEENSB_IJNSC_ILi32EEEEEEEEENS_10tfloat32_tESM_NSA_8TiledMMAINSA_8MMA_AtomIJNSA_4SM904GMMA30MMA_64x128x8_F32TF32TF32_SS_TNILNSQ_7ScaleInE1ELSS_1EEEEEENSA_6LayoutISE_NSB_IJNSC_ILi0EEESW_SW_EEEEENSB_IJNSA_10UnderscoreESZ_SZ_EEEEENS7_6detail26Sm90ImplicitGemmTileTraitsINSA_20SM90_TMA_LOAD_IM2COLENSA_14ComposedLayoutINSA_7SwizzleILi3ELi4ELi3EEENSA_18smem_ptr_flag_bitsILi32EEENSV_INSB_IJNSB_IJNSC_ILi8EEES1A_EEENSB_IJSJ_SD_EEENSB_IJSD_NSC_ILi9EEEEEEEEENSB_IJNSB_IJSJ_NSC_ILi256EEEEEENSB_IJSD_SW_EEENSB_IJSW_NSC_ILi2048EEEEEEEEEEEEEvEENS13_INSA_13SM90_TMA_LOADENS15_IS17_S19_NSV_INSB_IJNSB_IJS1A_NSC_ILi16EEEEEES1C_S1E_EEENSB_IJS1H_S1I_NSB_IJSW_NSC_ILi4096EEEEEEEEEEEEEvEEEENS_8epilogue10collective6detail29Sm90TmaWarpSpecializedAdapterINS21_15DefaultEpilogueISM_NSB_IJNSB_IJlllEEESD_SW_EEES26_NS20_6thread17LinearCombinationISM_Li1EffLNS27_9ScaleType4KindE0ELNS_15FloatRoundStyleE2ESM_EENS_4gemm15EpilogueDefaultEEEEEvvEEEEvNT_6ParamsE:
	.zero		1536


//--------------------- SYMBOLS --------------------------

	.type		.nv.reservedSmem.offset0,@object
	.size		.nv.reservedSmem.offset0,0x4
